	.target	sm_103a

	.elftype	@"ET_EXEC"


//--------------------- .note.nv.tkinfo           --------------------------
	.section	.note.nv.tkinfo,"",@"SHT_NOTE"
	.sectionflags	@"SHF_NOTE_NV_TKINFO"
	.tkinfo
        /*0018*/ 	.word	0x00000002
        /*0030*/ 	.string	""
        /*0030*/ 	.string	"ptxas"
        /*0030*/ 	.string	"Cuda compilation tools, release 13.0, V13.0.88"
        /*0030*/ 	.string	"Build cuda_13.0.r13.0/compiler.36424714_0"
        /*0030*/ 	.string	"-arch sm_103a -m 64 "



//--------------------- .note.nv.cuinfo           --------------------------
	.section	.note.nv.cuinfo,"",@"SHT_NOTE"
	.sectionflags	@"SHF_NOTE_NV_CUINFO"
        /*0018*/ 	.short	0x0002
        /*001a*/ 	.short	0x0067
        /*001c*/ 	.short	0x0082
	.zero		2


//--------------------- .nv.info                  --------------------------
	.section	.nv.info,"",@"SHT_CUDA_INFO"
	.align	4


	//----- nvinfo : EIATTR_REGCOUNT
	.align		4
        /*0000*/ 	.byte	0x04, 0x2f
        /*0002*/ 	.short	(.L_12 - .L_11)
	.align		4
.L_11:
        /*0004*/ 	.word	index@(_ZN7cutlass13device_kernelIN5flash11enable_sm90INS1_16FlashAttnFwdSm90INS1_25CollectiveMainloopFwdSm90ILi2EN4cute5tupleIJNS5_1CILi1EEES8_S8_EEENS6_IJNS7_ILi128EEESA_SA_EEELi128ENS_6half_tEfNS_4arch4Sm90ELb1ELb0ELb0ELb1ELb0ELb1ELb0ELb1ELb1ELb0ELb0ELb0EEENS1_21CollectiveEpilogueFwdISB_S9_SC_SE_Li256ELb1ELb0ELb0ELb0EEENS1_36VarlenDynamicPersistentTileSchedulerILi128ELi128ELi256ELi32ELb0ELb0ELb1ELb1ELb1ELb1EEEEEEEEEvNT_6ParamsE)
        /*0008*/ 	.word	0x00000004


	//----- nvinfo : EIATTR_FRAME_SIZE
	.align		4
.L_12:
        /*000c*/ 	.byte	0x04, 0x11
        /*000e*/ 	.short	(.L_14 - .L_13)
	.align		4
.L_13:
        /*0010*/ 	.word	index@(_ZN7cutlass13device_kernelIN5flash11enable_sm90INS1_16FlashAttnFwdSm90INS1_25CollectiveMainloopFwdSm90ILi2EN4cute5tupleIJNS5_1CILi1EEES8_S8_EEENS6_IJNS7_ILi128EEESA_SA_EEELi128ENS_6half_tEfNS_4arch4Sm90ELb1ELb0ELb0ELb1ELb0ELb1ELb0ELb1ELb1ELb0ELb0ELb0EEENS1_21CollectiveEpilogueFwdISB_S9_SC_SE_Li256ELb1ELb0ELb0ELb0EEENS1_36VarlenDynamicPersistentTileSchedulerILi128ELi128ELi256ELi32ELb0ELb0ELb1ELb1ELb1ELb1EEEEEEEEEvNT_6ParamsE)
        /*0014*/ 	.word	0x00000000


	//----- nvinfo : EIATTR_REGCOUNT
	.align		4
.L_14:
        /*0018*/ 	.byte	0x04, 0x2f
        /*001a*/ 	.short	(.L_16 - .L_15)
	.align		4
.L_15:
        /*001c*/ 	.word	index@(_ZN7cutlass13device_kernelIN5flash11enable_sm90INS1_16FlashAttnFwdSm90INS1_25CollectiveMainloopFwdSm90ILi2EN4cute5tupleIJNS5_1CILi1EEES8_S8_EEENS6_IJNS7_ILi128EEESA_SA_EEELi128ENS_6half_tEfNS_4arch4Sm90ELb1ELb0ELb0ELb1ELb0ELb0ELb0ELb1ELb1ELb0ELb0ELb0EEENS1_21CollectiveEpilogueFwdISB_S9_SC_SE_Li256ELb1ELb0ELb0ELb0EEENS1_36VarlenDynamicPersistentTileSchedulerILi128ELi128ELi256ELi32ELb0ELb0ELb1ELb1ELb1ELb1EEEEEEEEEvNT_6ParamsE)
        /*0020*/ 	.word	0x00000004


	//----- nvinfo : EIATTR_FRAME_SIZE
	.align		4
.L_16:
        /*0024*/ 	.byte	0x04, 0x11
        /*0026*/ 	.short	(.L_18 - .L_17)
	.align		4
.L_17:
        /*0028*/ 	.word	index@(_ZN7cutlass13device_kernelIN5flash11enable_sm90INS1_16FlashAttnFwdSm90INS1_25CollectiveMainloopFwdSm90ILi2EN4cute5tupleIJNS5_1CILi1EEES8_S8_EEENS6_IJNS7_ILi128EEESA_SA_EEELi128ENS_6half_tEfNS_4arch4Sm90ELb1ELb0ELb0ELb1ELb0ELb0ELb0ELb1ELb1ELb0ELb0ELb0EEENS1_21CollectiveEpilogueFwdISB_S9_SC_SE_Li256ELb1ELb0ELb0ELb0EEENS1_36VarlenDynamicPersistentTileSchedulerILi128ELi128ELi256ELi32ELb0ELb0ELb1ELb1ELb1ELb1EEEEEEEEEvNT_6ParamsE)
        /*002c*/ 	.word	0x00000000


	//----- nvinfo : EIATTR_REGCOUNT
	.align		4
.L_18:
        /*0030*/ 	.byte	0x04, 0x2f
        /*0032*/ 	.short	(.L_20 - .L_19)
	.align		4
.L_19:
        /*0034*/ 	.word	index@(_ZN7cutlass13device_kernelIN5flash11enable_sm90INS1_16FlashAttnFwdSm90INS1_25CollectiveMainloopFwdSm90ILi2EN4cute5tupleIJNS5_1CILi1EEES8_S8_EEENS6_IJNS7_ILi128EEESA_SA_EEELi128ENS_6half_tEfNS_4arch4Sm90ELb1ELb0ELb0ELb0ELb0ELb0ELb0ELb1ELb1ELb0ELb0ELb0EEENS1_21CollectiveEpilogueFwdISB_S9_SC_SE_Li256ELb0ELb0ELb0ELb0EEENS1_30DynamicPersistentTileSchedulerILi256ELi32ELb0ELb0ELb1EEEEEEEEEvNT_6ParamsE)
        /*0038*/ 	.word	0x00000004


	//----- nvinfo : EIATTR_FRAME_SIZE
	.align		4
.L_20:
        /*003c*/ 	.byte	0x04, 0x11
        /*003e*/ 	.short	(.L_22 - .L_21)
	.align		4
.L_21:
        /*0040*/ 	.word	index@(_ZN7cutlass13device_kernelIN5flash11enable_sm90INS1_16FlashAttnFwdSm90INS1_25CollectiveMainloopFwdSm90ILi2EN4cute5tupleIJNS5_1CILi1EEES8_S8_EEENS6_IJNS7_ILi128EEESA_SA_EEELi128ENS_6half_tEfNS_4arch4Sm90ELb1ELb0ELb0ELb0ELb0ELb0ELb0ELb1ELb1ELb0ELb0ELb0EEENS1_21CollectiveEpilogueFwdISB_S9_SC_SE_Li256ELb0ELb0ELb0ELb0EEENS1_30DynamicPersistentTileSchedulerILi256ELi32ELb0ELb0ELb1EEEEEEEEEvNT_6ParamsE)
        /*0044*/ 	.word	0x00000000


	//----- nvinfo : EIATTR_REGCOUNT
	.align		4
.L_22:
        /*0048*/ 	.byte	0x04, 0x2f
        /*004a*/ 	.short	(.L_24 - .L_23)
	.align		4
.L_23:
        /*004c*/ 	.word	index@(_ZN7cutlass13device_kernelIN5flash11enable_sm90INS1_16FlashAttnFwdSm90INS1_25CollectiveMainloopFwdSm90ILi2EN4cute5tupleIJNS5_1CILi1EEES8_S8_EEENS6_IJNS7_ILi128EEESA_SA_EEELi128ENS_6half_tEfNS_4arch4Sm90ELb0ELb1ELb0ELb1ELb0ELb1ELb0ELb1ELb1ELb0ELb0ELb0EEENS1_21CollectiveEpilogueFwdISB_S9_SC_SE_Li256ELb1ELb0ELb0ELb0EEENS1_36VarlenDynamicPersistentTileSchedulerILi128ELi128ELi256ELi32ELb0ELb0ELb1ELb1ELb0ELb1EEEEEEEEEvNT_6ParamsE)
        /*0050*/ 	.word	0x00000004


	//----- nvinfo : EIATTR_FRAME_SIZE
	.align		4
.L_24:
        /*0054*/ 	.byte	0x04, 0x11
        /*0056*/ 	.short	(.L_26 - .L_25)
	.align		4
.L_25:
        /*0058*/ 	.word	index@(_ZN7cutlass13device_kernelIN5flash11enable_sm90INS1_16FlashAttnFwdSm90INS1_25CollectiveMainloopFwdSm90ILi2EN4cute5tupleIJNS5_1CILi1EEES8_S8_EEENS6_IJNS7_ILi128EEESA_SA_EEELi128ENS_6half_tEfNS_4arch4Sm90ELb0ELb1ELb0ELb1ELb0ELb1ELb0ELb1ELb1ELb0ELb0ELb0EEENS1_21CollectiveEpilogueFwdISB_S9_SC_SE_Li256ELb1ELb0ELb0ELb0EEENS1_36VarlenDynamicPersistentTileSchedulerILi128ELi128ELi256ELi32ELb0ELb0ELb1ELb1ELb0ELb1EEEEEEEEEvNT_6ParamsE)
        /*005c*/ 	.word	0x00000000


	//----- nvinfo : EIATTR_REGCOUNT
	.align		4
.L_26:
        /*0060*/ 	.byte	0x04, 0x2f
        /*0062*/ 	.short	(.L_28 - .L_27)
	.align		4
.L_27:
        /*0064*/ 	.word	index@(_ZN7cutlass13device_kernelIN5flash11enable_sm90INS1_16FlashAttnFwdSm90INS1_25CollectiveMainloopFwdSm90ILi2EN4cute5tupleIJNS5_1CILi1EEES8_S8_EEENS6_IJNS7_ILi128EEESA_SA_EEELi128ENS_6half_tEfNS_4arch4Sm90ELb0ELb1ELb0ELb1ELb0ELb0ELb0ELb1ELb1ELb0ELb0ELb0EEENS1_21CollectiveEpilogueFwdISB_S9_SC_SE_Li256ELb1ELb0ELb0ELb0EEENS1_36VarlenDynamicPersistentTileSchedulerILi128ELi128ELi256ELi32ELb0ELb0ELb1ELb1ELb0ELb1EEEEEEEEEvNT_6ParamsE)
        /*0068*/ 	.word	0x00000004


	//----- nvinfo : EIATTR_FRAME_SIZE
	.align		4
.L_28:
        /*006c*/ 	.byte	0x04, 0x11
        /*006e*/ 	.short	(.L_30 - .L_29)
	.align		4
.L_29:
        /*0070*/ 	.word	index@(_ZN7cutlass13device_kernelIN5flash11enable_sm90INS1_16FlashAttnFwdSm90INS1_25CollectiveMainloopFwdSm90ILi2EN4cute5tupleIJNS5_1CILi1EEES8_S8_EEENS6_IJNS7_ILi128EEESA_SA_EEELi128ENS_6half_tEfNS_4arch4Sm90ELb0ELb1ELb0ELb1ELb0ELb0ELb0ELb1ELb1ELb0ELb0ELb0EEENS1_21CollectiveEpilogueFwdISB_S9_SC_SE_Li256ELb1ELb0ELb0ELb0EEENS1_36VarlenDynamicPersistentTileSchedulerILi128ELi128ELi256ELi32ELb0ELb0ELb1ELb1ELb0ELb1EEEEEEEEEvNT_6ParamsE)
        /*0074*/ 	.word	0x00000000


	//----- nvinfo : EIATTR_REGCOUNT
	.align		4
.L_30:
        /*0078*/ 	.byte	0x04, 0x2f
        /*007a*/ 	.short	(.L_32 - .L_31)
	.align		4
.L_31:
        /*007c*/ 	.word	index@(_ZN7cutlass13device_kernelIN5flash11enable_sm90INS1_16FlashAttnFwdSm90INS1_25CollectiveMainloopFwdSm90ILi2EN4cute5tupleIJNS5_1CILi1EEES8_S8_EEENS6_IJNS7_ILi128EEESA_SA_EEELi128ENS_6half_tEfNS_4arch4Sm90ELb0ELb1ELb0ELb0ELb0ELb0ELb0ELb1ELb1ELb0ELb0ELb0EEENS1_21CollectiveEpilogueFwdISB_S9_SC_SE_Li256ELb0ELb0ELb0ELb0EEENS1_30DynamicPersistentTileSchedulerILi256ELi32ELb0ELb0ELb1EEEEEEEEEvNT_6ParamsE)
        /*0080*/ 	.word	0x00000004


	//----- nvinfo : EIATTR_FRAME_SIZE
	.align		4
.L_32:
        /*0084*/ 	.byte	0x04, 0x11
        /*0086*/ 	.short	(.L_34 - .L_33)
	.align		4
.L_33:
        /*0088*/ 	.word	index@(_ZN7cutlass13device_kernelIN5flash11enable_sm90INS1_16FlashAttnFwdSm90INS1_25CollectiveMainloopFwdSm90ILi2EN4cute5tupleIJNS5_1CILi1EEES8_S8_EEENS6_IJNS7_ILi128EEESA_SA_EEELi128ENS_6half_tEfNS_4arch4Sm90ELb0ELb1ELb0ELb0ELb0ELb0ELb0ELb1ELb1ELb0ELb0ELb0EEENS1_21CollectiveEpilogueFwdISB_S9_SC_SE_Li256ELb0ELb0ELb0ELb0EEENS1_30DynamicPersistentTileSchedulerILi256ELi32ELb0ELb0ELb1EEEEEEEEEvNT_6ParamsE)
        /*008c*/ 	.word	0x00000000


	//----- nvinfo : EIATTR_REGCOUNT
	.align		4
.L_34:
        /*0090*/ 	.byte	0x04, 0x2f
        /*0092*/ 	.short	(.L_36 - .L_35)
	.align		4
.L_35:
        /*0094*/ 	.word	index@(_ZN7cutlass13device_kernelIN5flash11enable_sm90INS1_16FlashAttnFwdSm90INS1_25CollectiveMainloopFwdSm90ILi2EN4cute5tupleIJNS5_1CILi1EEES8_S8_EEENS6_IJNS7_ILi128EEENS7_ILi176EEESA_EEELi128ENS_6half_tEfNS_4arch4Sm90ELb0ELb0ELb0ELb1ELb0ELb1ELb0ELb1ELb1ELb0ELb0ELb0EEENS1_21CollectiveEpilogueFwdINS6_IJSA_SA_SB_EEES9_SD_SF_Li256ELb1ELb0ELb0ELb0EEENS1_36VarlenDynamicPersistentTileSchedulerILi128ELi176ELi256ELi32ELb0ELb0ELb1ELb0ELb1ELb1EEEEEEEEEvNT_6ParamsE)
        /*0098*/ 	.word	0x00000004


	//----- nvinfo : EIATTR_FRAME_SIZE
	.align		4
.L_36:
        /*009c*/ 	.byte	0x04, 0x11
        /*009e*/ 	.short	(.L_38 - .L_37)
	.align		4
.L_37:
        /*00a0*/ 	.word	index@(_ZN7cutlass13device_kernelIN5flash11enable_sm90INS1_16FlashAttnFwdSm90INS1_25CollectiveMainloopFwdSm90ILi2EN4cute5tupleIJNS5_1CILi1EEES8_S8_EEENS6_IJNS7_ILi128EEENS7_ILi176EEESA_EEELi128ENS_6half_tEfNS_4arch4Sm90ELb0ELb0ELb0ELb1ELb0ELb1ELb0ELb1ELb1ELb0ELb0ELb0EEENS1_21CollectiveEpilogueFwdINS6_IJSA_SA_SB_EEES9_SD_SF_Li256ELb1ELb0ELb0ELb0EEENS1_36VarlenDynamicPersistentTileSchedulerILi128ELi176ELi256ELi32ELb0ELb0ELb1ELb0ELb1ELb1EEEEEEEEEvNT_6ParamsE)
        /*00a4*/ 	.word	0x00000000


	//----- nvinfo : EIATTR_REGCOUNT
	.align		4
.L_38:
        /*00a8*/ 	.byte	0x04, 0x2f
        /*00aa*/ 	.short	(.L_40 - .L_39)
	.align		4
.L_39:
        /*00ac*/ 	.word	index@(_ZN7cutlass13device_kernelIN5flash11enable_sm90INS1_16FlashAttnFwdSm90INS1_25CollectiveMainloopFwdSm90ILi2EN4cute5tupleIJNS5_1CILi1EEES8_S8_EEENS6_IJNS7_ILi128EEENS7_ILi176EEESA_EEELi128ENS_6half_tEfNS_4arch4Sm90ELb0ELb0ELb0ELb1ELb0ELb0ELb0ELb1ELb1ELb0ELb0ELb0EEENS1_21CollectiveEpilogueFwdINS6_IJSA_SA_SB_EEES9_SD_SF_Li256ELb1ELb0ELb0ELb0EEENS1_36VarlenDynamicPersistentTileSchedulerILi128ELi176ELi256ELi32ELb0ELb0ELb1ELb0ELb1ELb1EEEEEEEEEvNT_6ParamsE)
        /*00b0*/ 	.word	0x00000004


	//----- nvinfo : EIATTR_FRAME_SIZE
	.align		4
.L_40:
        /*00b4*/ 	.byte	0x04, 0x11
        /*00b6*/ 	.short	(.L_42 - .L_41)
	.align		4
.L_41:
        /*00b8*/ 	.word	index@(_ZN7cutlass13device_kernelIN5flash11enable_sm90INS1_16FlashAttnFwdSm90INS1_25CollectiveMainloopFwdSm90ILi2EN4cute5tupleIJNS5_1CILi1EEES8_S8_EEENS6_IJNS7_ILi128EEENS7_ILi176EEESA_EEELi128ENS_6half_tEfNS_4arch4Sm90ELb0ELb0ELb0ELb1ELb0ELb0ELb0ELb1ELb1ELb0ELb0ELb0EEENS1_21CollectiveEpilogueFwdINS6_IJSA_SA_SB_EEES9_SD_SF_Li256ELb1ELb0ELb0ELb0EEENS1_36VarlenDynamicPersistentTileSchedulerILi128ELi176ELi256ELi32ELb0ELb0ELb1ELb0ELb1ELb1EEEEEEEEEvNT_6ParamsE)
        /*00bc*/ 	.word	0x00000000


	//----- nvinfo : EIATTR_REGCOUNT
	.align		4
.L_42:
        /*00c0*/ 	.byte	0x04, 0x2f
        /*00c2*/ 	.short	(.L_44 - .L_43)
	.align		4
.L_43:
        /*00c4*/ 	.word	index@(_ZN7cutlass13device_kernelIN5flash11enable_sm90INS1_16FlashAttnFwdSm90INS1_25CollectiveMainloopFwdSm90ILi2EN4cute5tupleIJNS5_1CILi2EEENS7_ILi1EEES9_EEENS6_IJNS7_ILi128EEENS7_ILi176EEESB_EEELi128ENS_6half_tEfNS_4arch4Sm90ELb0ELb0ELb0ELb0ELb0ELb0ELb0ELb1ELb1ELb0ELb0ELb0EEENS1_21CollectiveEpilogueFwdINS6_IJSB_SB_SC_EEESA_SE_SG_Li256ELb0ELb0ELb0ELb0EEENS1_29StaticPersistentTileSchedulerILb0EEEEEEEEEvNT_6ParamsE)
        /*00c8*/ 	.word	0x00000004


	//----- nvinfo : EIATTR_FRAME_SIZE
	.align		4
.L_44:
        /*00cc*/ 	.byte	0x04, 0x11
        /*00ce*/ 	.short	(.L_46 - .L_45)
	.align		4
.L_45:
        /*00d0*/ 	.word	index@(_ZN7cutlass13device_kernelIN5flash11enable_sm90INS1_16FlashAttnFwdSm90INS1_25CollectiveMainloopFwdSm90ILi2EN4cute5tupleIJNS5_1CILi2EEENS7_ILi1EEES9_EEENS6_IJNS7_ILi128EEENS7_ILi176EEESB_EEELi128ENS_6half_tEfNS_4arch4Sm90ELb0ELb0ELb0ELb0ELb0ELb0ELb0ELb1ELb1ELb0ELb0ELb0EEENS1_21CollectiveEpilogueFwdINS6_IJSB_SB_SC_EEESA_SE_SG_Li256ELb0ELb0ELb0ELb0EEENS1_29StaticPersistentTileSchedulerILb0EEEEEEEEEvNT_6ParamsE)
        /*00d4*/ 	.word	0x00000000


	//----- nvinfo : EIATTR_REGCOUNT
	.align		4
.L_46:
        /*00d8*/ 	.byte	0x04, 0x2f
        /*00da*/ 	.short	(.L_48 - .L_47)
	.align		4
.L_47:
        /*00dc*/ 	.word	index@(_ZN7cutlass13device_kernelIN5flash11enable_sm90INS1_16FlashAttnFwdSm90INS1_25CollectiveMainloopFwdSm90ILi2EN4cute5tupleIJNS5_1CILi1EEES8_S8_EEENS6_IJNS7_ILi128EEENS7_ILi176EEESA_EEELi128ENS_6half_tEfNS_4arch4Sm90ELb0ELb0ELb0ELb0ELb0ELb0ELb0ELb1ELb1ELb0ELb0ELb0EEENS1_21CollectiveEpilogueFwdINS6_IJSA_SA_SB_EEES9_SD_SF_Li256ELb0ELb0ELb0ELb0EEENS1_29StaticPersistentTileSchedulerILb0EEEEEEEEEvNT_6ParamsE)
        /*00e0*/ 	.word	0x00000004


	//----- nvinfo : EIATTR_FRAME_SIZE
	.align		4
.L_48:
        /*00e4*/ 	.byte	0x04, 0x11
        /*00e6*/ 	.short	(.L_50 - .L_49)
	.align		4
.L_49:
        /*00e8*/ 	.word	index@(_ZN7cutlass13device_kernelIN5flash11enable_sm90INS1_16FlashAttnFwdSm90INS1_25CollectiveMainloopFwdSm90ILi2EN4cute5tupleIJNS5_1CILi1EEES8_S8_EEENS6_IJNS7_ILi128EEENS7_ILi176EEESA_EEELi128ENS_6half_tEfNS_4arch4Sm90ELb0ELb0ELb0ELb0ELb0ELb0ELb0ELb1ELb1ELb0ELb0ELb0EEENS1_21CollectiveEpilogueFwdINS6_IJSA_SA_SB_EEES9_SD_SF_Li256ELb0ELb0ELb0ELb0EEENS1_29StaticPersistentTileSchedulerILb0EEEEEEEEEvNT_6ParamsE)
        /*00ec*/ 	.word	0x00000000


	//----- nvinfo : EIATTR_MIN_STACK_SIZE
	.align		4
.L_50:
        /*00f0*/ 	.byte	0x04, 0x12
        /*00f2*/ 	.short	(.L_52 - .L_51)
	.align		4
.L_51:
        /*00f4*/ 	.word	index@(_ZN7cutlass13device_kernelIN5flash11enable_sm90INS1_16FlashAttnFwdSm90INS1_25CollectiveMainloopFwdSm90ILi2EN4cute5tupleIJNS5_1CILi1EEES8_S8_EEENS6_IJNS7_ILi128EEENS7_ILi176EEESA_EEELi128ENS_6half_tEfNS_4arch4Sm90ELb0ELb0ELb0ELb0ELb0ELb0ELb0ELb1ELb1ELb0ELb0ELb0EEENS1_21CollectiveEpilogueFwdINS6_IJSA_SA_SB_EEES9_SD_SF_Li256ELb0ELb0ELb0ELb0EEENS1_29StaticPersistentTileSchedulerILb0EEEEEEEEEvNT_6ParamsE)
        /*00f8*/ 	.word	0x00000000


	//----- nvinfo : EIATTR_MIN_STACK_SIZE
	.align		4
.L_52:
        /*00fc*/ 	.byte	0x04, 0x12
        /*00fe*/ 	.short	(.L_54 - .L_53)
	.align		4
.L_53:
        /*0100*/ 	.word	index@(_ZN7cutlass13device_kernelIN5flash11enable_sm90INS1_16FlashAttnFwdSm90INS1_25CollectiveMainloopFwdSm90ILi2EN4cute5tupleIJNS5_1CILi2EEENS7_ILi1EEES9_EEENS6_IJNS7_ILi128EEENS7_ILi176EEESB_EEELi128ENS_6half_tEfNS_4arch4Sm90ELb0ELb0ELb0ELb0ELb0ELb0ELb0ELb1ELb1ELb0ELb0ELb0EEENS1_21CollectiveEpilogueFwdINS6_IJSB_SB_SC_EEESA_SE_SG_Li256ELb0ELb0ELb0ELb0EEENS1_29StaticPersistentTileSchedulerILb0EEEEEEEEEvNT_6ParamsE)
        /*0104*/ 	.word	0x00000000


	//----- nvinfo : EIATTR_MIN_STACK_SIZE
	.align		4
.L_54:
        /*0108*/ 	.byte	0x04, 0x12
        /*010a*/ 	.short	(.L_56 - .L_55)
	.align		4
.L_55:
        /*010c*/ 	.word	index@(_ZN7cutlass13device_kernelIN5flash11enable_sm90INS1_16FlashAttnFwdSm90INS1_25CollectiveMainloopFwdSm90ILi2EN4cute5tupleIJNS5_1CILi1EEES8_S8_EEENS6_IJNS7_ILi128EEENS7_ILi176EEESA_EEELi128ENS_6half_tEfNS_4arch4Sm90ELb0ELb0ELb0ELb1ELb0ELb0ELb0ELb1ELb1ELb0ELb0ELb0EEENS1_21CollectiveEpilogueFwdINS6_IJSA_SA_SB_EEES9_SD_SF_Li256ELb1ELb0ELb0ELb0EEENS1_36VarlenDynamicPersistentTileSchedulerILi128ELi176ELi256ELi32ELb0ELb0ELb1ELb0ELb1ELb1EEEEEEEEEvNT_6ParamsE)
        /*0110*/ 	.word	0x00000000


	//----- nvinfo : EIATTR_MIN_STACK_SIZE
	.align		4
.L_56:
        /*0114*/ 	.byte	0x04, 0x12
        /*0116*/ 	.short	(.L_58 - .L_57)
	.align		4
.L_57:
        /*0118*/ 	.word	index@(_ZN7cutlass13device_kernelIN5flash11enable_sm90INS1_16FlashAttnFwdSm90INS1_25CollectiveMainloopFwdSm90ILi2EN4cute5tupleIJNS5_1CILi1EEES8_S8_EEENS6_IJNS7_ILi128EEENS7_ILi176EEESA_EEELi128ENS_6half_tEfNS_4arch4Sm90ELb0ELb0ELb0ELb1ELb0ELb1ELb0ELb1ELb1ELb0ELb0ELb0EEENS1_21CollectiveEpilogueFwdINS6_IJSA_SA_SB_EEES9_SD_SF_Li256ELb1ELb0ELb0ELb0EEENS1_36VarlenDynamicPersistentTileSchedulerILi128ELi176ELi256ELi32ELb0ELb0ELb1ELb0ELb1ELb1EEEEEEEEEvNT_6ParamsE)
        /*011c*/ 	.word	0x00000000


	//----- nvinfo : EIATTR_MIN_STACK_SIZE
	.align		4
.L_58:
        /*0120*/ 	.byte	0x04, 0x12
        /*0122*/ 	.short	(.L_60 - .L_59)
	.align		4
.L_59:
        /*0124*/ 	.word	index@(_ZN7cutlass13device_kernelIN5flash11enable_sm90INS1_16FlashAttnFwdSm90INS1_25CollectiveMainloopFwdSm90ILi2EN4cute5tupleIJNS5_1CILi1EEES8_S8_EEENS6_IJNS7_ILi128EEESA_SA_EEELi128ENS_6half_tEfNS_4arch4Sm90ELb0ELb1ELb0ELb0ELb0ELb0ELb0ELb1ELb1ELb0ELb0ELb0EEENS1_21CollectiveEpilogueFwdISB_S9_SC_SE_Li256ELb0ELb0ELb0ELb0EEENS1_30DynamicPersistentTileSchedulerILi256ELi32ELb0ELb0ELb1EEEEEEEEEvNT_6ParamsE)
        /*0128*/ 	.word	0x00000000


	//----- nvinfo : EIATTR_MIN_STACK_SIZE
	.align		4
.L_60:
        /*012c*/ 	.byte	0x04, 0x12
        /*012e*/ 	.short	(.L_62 - .L_61)
	.align		4
.L_61:
        /*0130*/ 	.word	index@(_ZN7cutlass13device_kernelIN5flash11enable_sm90INS1_16FlashAttnFwdSm90INS1_25CollectiveMainloopFwdSm90ILi2EN4cute5tupleIJNS5_1CILi1EEES8_S8_EEENS6_IJNS7_ILi128EEESA_SA_EEELi128ENS_6half_tEfNS_4arch4Sm90ELb0ELb1ELb0ELb1ELb0ELb0ELb0ELb1ELb1ELb0ELb0ELb0EEENS1_21CollectiveEpilogueFwdISB_S9_SC_SE_Li256ELb1ELb0ELb0ELb0EEENS1_36VarlenDynamicPersistentTileSchedulerILi128ELi128ELi256ELi32ELb0ELb0ELb1ELb1ELb0ELb1EEEEEEEEEvNT_6ParamsE)
        /*0134*/ 	.word	0x00000000


	//----- nvinfo : EIATTR_MIN_STACK_SIZE
	.align		4
.L_62:
        /*0138*/ 	.byte	0x04, 0x12
        /*013a*/ 	.short	(.L_64 - .L_63)
	.align		4
.L_63:
        /*013c*/ 	.word	index@(_ZN7cutlass13device_kernelIN5flash11enable_sm90INS1_16FlashAttnFwdSm90INS1_25CollectiveMainloopFwdSm90ILi2EN4cute5tupleIJNS5_1CILi1EEES8_S8_EEENS6_IJNS7_ILi128EEESA_SA_EEELi128ENS_6half_tEfNS_4arch4Sm90ELb0ELb1ELb0ELb1ELb0ELb1ELb0ELb1ELb1ELb0ELb0ELb0EEENS1_21CollectiveEpilogueFwdISB_S9_SC_SE_Li256ELb1ELb0ELb0ELb0EEENS1_36VarlenDynamicPersistentTileSchedulerILi128ELi128ELi256ELi32ELb0ELb0ELb1ELb1ELb0ELb1EEEEEEEEEvNT_6ParamsE)
        /*0140*/ 	.word	0x00000000


	//----- nvinfo : EIATTR_MIN_STACK_SIZE
	.align		4
.L_64:
        /*0144*/ 	.byte	0x04, 0x12
        /*0146*/ 	.short	(.L_66 - .L_65)
	.align		4
.L_65:
        /*0148*/ 	.word	index@(_ZN7cutlass13device_kernelIN5flash11enable_sm90INS1_16FlashAttnFwdSm90INS1_25CollectiveMainloopFwdSm90ILi2EN4cute5tupleIJNS5_1CILi1EEES8_S8_EEENS6_IJNS7_ILi128EEESA_SA_EEELi128ENS_6half_tEfNS_4arch4Sm90ELb1ELb0ELb0ELb0ELb0ELb0ELb0ELb1ELb1ELb0ELb0ELb0EEENS1_21CollectiveEpilogueFwdISB_S9_SC_SE_Li256ELb0ELb0ELb0ELb0EEENS1_30DynamicPersistentTileSchedulerILi256ELi32ELb0ELb0ELb1EEEEEEEEEvNT_6ParamsE)
        /*014c*/ 	.word	0x00000000


	//----- nvinfo : EIATTR_MIN_STACK_SIZE
	.align		4
.L_66:
        /*0150*/ 	.byte	0x04, 0x12
        /*0152*/ 	.short	(.L_68 - .L_67)
	.align		4
.L_67:
        /*0154*/ 	.word	index@(_ZN7cutlass13device_kernelIN5flash11enable_sm90INS1_16FlashAttnFwdSm90INS1_25CollectiveMainloopFwdSm90ILi2EN4cute5tupleIJNS5_1CILi1EEES8_S8_EEENS6_IJNS7_ILi128EEESA_SA_EEELi128ENS_6half_tEfNS_4arch4Sm90ELb1ELb0ELb0ELb1ELb0ELb0ELb0ELb1ELb1ELb0ELb0ELb0EEENS1_21CollectiveEpilogueFwdISB_S9_SC_SE_Li256ELb1ELb0ELb0ELb0EEENS1_36VarlenDynamicPersistentTileSchedulerILi128ELi128ELi256ELi32ELb0ELb0ELb1ELb1ELb1ELb1EEEEEEEEEvNT_6ParamsE)
        /*0158*/ 	.word	0x00000000


	//----- nvinfo : EIATTR_MIN_STACK_SIZE
	.align		4
.L_68:
        /*015c*/ 	.byte	0x04, 0x12
        /*015e*/ 	.short	(.L_70 - .L_69)
	.align		4
.L_69:
        /*0160*/ 	.word	index@(_ZN7cutlass13device_kernelIN5flash11enable_sm90INS1_16FlashAttnFwdSm90INS1_25CollectiveMainloopFwdSm90ILi2EN4cute5tupleIJNS5_1CILi1EEES8_S8_EEENS6_IJNS7_ILi128EEESA_SA_EEELi128ENS_6half_tEfNS_4arch4Sm90ELb1ELb0ELb0ELb1ELb0ELb1ELb0ELb1ELb1ELb0ELb0ELb0EEENS1_21CollectiveEpilogueFwdISB_S9_SC_SE_Li256ELb1ELb0ELb0ELb0EEENS1_36VarlenDynamicPersistentTileSchedulerILi128ELi128ELi256ELi32ELb0ELb0ELb1ELb1ELb1ELb1EEEEEEEEEvNT_6ParamsE)
        /*0164*/ 	.word	0x00000000
.L_70:


//--------------------- .nv.compat                --------------------------
	.section	.nv.compat,"",@"SHT_CUDA_COMPAT_INFO"
	.align	4
        /*0000*/ 	.byte	0x02, 0x09, 0x01, 0x00, 0x02, 0x02, 0x01, 0x00, 0x02, 0x05, 0x05, 0x00, 0x03, 0x07, 0x01, 0x01
        /*0010*/ 	.byte	0x02, 0x03, 0x00, 0x00, 0x02, 0x06, 0x01, 0x00, 0x04, 0x0b, 0x08, 0x00, 0x00, 0x00, 0x00, 0x00
        /*0020*/ 	.byte	0x00, 0x00, 0x00, 0x00


//--------------------- .nv.info._ZN7cutlass13device_kernelIN5flash11enable_sm90INS1_16FlashAttnFwdSm90INS1_25CollectiveMainloopFwdSm90ILi2EN4cute5tupleIJNS5_1CILi1EEES8_S8_EEENS6_IJNS7_ILi128EEENS7_ILi176EEESA_EEELi128ENS_6half_tEfNS_4arch4Sm90ELb0ELb0ELb0ELb0ELb0ELb0ELb0ELb1ELb1ELb0ELb0ELb0EEENS1_21CollectiveEpilogueFwdINS6_IJSA_SA_SB_EEES9_SD_SF_Li256ELb0ELb0ELb0ELb0EEENS1_29StaticPersistentTileSchedulerILb0EEEEEEEEEvNT_6ParamsE --------------------------
	.section	.nv.info._ZN7cutlass13device_kernelIN5flash11enable_sm90INS1_16FlashAttnFwdSm90INS1_25CollectiveMainloopFwdSm90ILi2EN4cute5tupleIJNS5_1CILi1EEES8_S8_EEENS6_IJNS7_ILi128EEENS7_ILi176EEESA_EEELi128ENS_6half_tEfNS_4arch4Sm90ELb0ELb0ELb0ELb0ELb0ELb0ELb0ELb1ELb1ELb0ELb0ELb0EEENS1_21CollectiveEpilogueFwdINS6_IJSA_SA_SB_EEES9_SD_SF_Li256ELb0ELb0ELb0ELb0EEENS1_29StaticPersistentTileSchedulerILb0EEEEEEEEEvNT_6ParamsE,"",@"SHT_CUDA_INFO"
	.sectionflags	@""
	.align	4


	//----- nvinfo : EIATTR_CUDA_API_VERSION
	.align		4
        /*0000*/ 	.byte	0x04, 0x37
        /*0002*/ 	.short	(.L_72 - .L_71)
.L_71:
        /*0004*/ 	.word	0x00000082


	//----- nvinfo : EIATTR_KPARAM_INFO
	.align		4
.L_72:
        /*0008*/ 	.byte	0x04, 0x17
        /*000a*/ 	.short	(.L_74 - .L_73)
.L_73:
        /*000c*/ 	.word	0x00000000
        /*0010*/ 	.short	0x0000
        /*0012*/ 	.short	0x0000
        /*0014*/ 	.byte	0x00, 0xf0, 0x01, 0x2e


	//----- nvinfo : EIATTR_SPARSE_MMA_MASK
	.align		4
.L_74:
        /*0018*/ 	.byte	0x03, 0x50
        /*001a*/ 	.short	0x0000


	//----- nvinfo : EIATTR_MAXREG_COUNT
	.align		4
        /*001c*/ 	.byte	0x03, 0x1b
        /*001e*/ 	.short	0x00a8


	//----- nvinfo : EIATTR_MERCURY_ISA_VERSION
	.align		4
        /*0020*/ 	.byte	0x03, 0x5f
        /*0022*/ 	.short	0x0101


	//----- nvinfo : EIATTR_VRC_CTA_INIT_COUNT
	.align		4
        /*0024*/ 	.byte	0x02, 0x4a
	.zero		1
	.zero		1


	//----- nvinfo : EIATTR_EXIT_INSTR_OFFSETS
	.align		4
        /*0028*/ 	.byte	0x04, 0x1c
        /*002a*/ 	.short	(.L_76 - .L_75)


	//   ....[0]....
.L_75:
        /*002c*/ 	.word	0x00000010


	//----- nvinfo : EIATTR_MAX_THREADS
	.align		4
.L_76:
        /*0030*/ 	.byte	0x04, 0x05
        /*0032*/ 	.short	(.L_78 - .L_77)
.L_77:
        /*0034*/ 	.word	0x00000180
        /*0038*/ 	.word	0x00000001
        /*003c*/ 	.word	0x00000001


	//----- nvinfo : EIATTR_CBANK_PARAM_SIZE
	.align		4
.L_78:
        /*0040*/ 	.byte	0x03, 0x19
        /*0042*/ 	.short	0x0b80


	//----- nvinfo : EIATTR_PARAM_CBANK
	.align		4
        /*0044*/ 	.byte	0x04, 0x0a
        /*0046*/ 	.short	(.L_80 - .L_79)
	.align		4
.L_79:
        /*0048*/ 	.word	index@(.nv.constant0._ZN7cutlass13device_kernelIN5flash11enable_sm90INS1_16FlashAttnFwdSm90INS1_25CollectiveMainloopFwdSm90ILi2EN4cute5tupleIJNS5_1CILi1EEES8_S8_EEENS6_IJNS7_ILi128EEENS7_ILi176EEESA_EEELi128ENS_6half_tEfNS_4arch4Sm90ELb0ELb0ELb0ELb0ELb0ELb0ELb0ELb1ELb1ELb0ELb0ELb0EEENS1_21CollectiveEpilogueFwdINS6_IJSA_SA_SB_EEES9_SD_SF_Li256ELb0ELb0ELb0ELb0EEENS1_29StaticPersistentTileSchedulerILb0EEEEEEEEEvNT_6ParamsE)
        /*004c*/ 	.short	0x0380
        /*004e*/ 	.short	0x0b80


	//----- nvinfo : EIATTR_SW_WAR
	.align		4
.L_80:
        /*0050*/ 	.byte	0x04, 0x36
        /*0052*/ 	.short	(.L_82 - .L_81)
.L_81:
        /*0054*/ 	.word	0x00000008
.L_82:


//--------------------- .nv.info._ZN7cutlass13device_kernelIN5flash11enable_sm90INS1_16FlashAttnFwdSm90INS1_25CollectiveMainloopFwdSm90ILi2EN4cute5tupleIJNS5_1CILi2EEENS7_ILi1EEES9_EEENS6_IJNS7_ILi128EEENS7_ILi176EEESB_EEELi128ENS_6half_tEfNS_4arch4Sm90ELb0ELb0ELb0ELb0ELb0ELb0ELb0ELb1ELb1ELb0ELb0ELb0EEENS1_21CollectiveEpilogueFwdINS6_IJSB_SB_SC_EEESA_SE_SG_Li256ELb0ELb0ELb0ELb0EEENS1_29StaticPersistentTileSchedulerILb0EEEEEEEEEvNT_6ParamsE --------------------------
	.section	.nv.info._ZN7cutlass13device_kernelIN5flash11enable_sm90INS1_16FlashAttnFwdSm90INS1_25CollectiveMainloopFwdSm90ILi2EN4cute5tupleIJNS5_1CILi2EEENS7_ILi1EEES9_EEENS6_IJNS7_ILi128EEENS7_ILi176EEESB_EEELi128ENS_6half_tEfNS_4arch4Sm90ELb0ELb0ELb0ELb0ELb0ELb0ELb0ELb1ELb1ELb0ELb0ELb0EEENS1_21CollectiveEpilogueFwdINS6_IJSB_SB_SC_EEESA_SE_SG_Li256ELb0ELb0ELb0ELb0EEENS1_29StaticPersistentTileSchedulerILb0EEEEEEEEEvNT_6ParamsE,"",@"SHT_CUDA_INFO"
	.sectionflags	@""
	.align	4


	//----- nvinfo : EIATTR_CUDA_API_VERSION
	.align		4
        /*0000*/ 	.byte	0x04, 0x37
        /*0002*/ 	.short	(.L_84 - .L_83)
.L_83:
        /*0004*/ 	.word	0x00000082


	//----- nvinfo : EIATTR_KPARAM_INFO
	.align		4
.L_84:
        /*0008*/ 	.byte	0x04, 0x17
        /*000a*/ 	.short	(.L_86 - .L_85)
.L_85:
        /*000c*/ 	.word	0x00000000
        /*0010*/ 	.short	0x0000
        /*0012*/ 	.short	0x0000
        /*0014*/ 	.byte	0x00, 0xf0, 0x01, 0x2e


	//----- nvinfo : EIATTR_SPARSE_MMA_MASK
	.align		4
.L_86:
        /*0018*/ 	.byte	0x03, 0x50
        /*001a*/ 	.short	0x0000


	//----- nvinfo : EIATTR_MAXREG_COUNT
	.align		4
        /*001c*/ 	.byte	0x03, 0x1b
        /*001e*/ 	.short	0x00a8


	//----- nvinfo : EIATTR_MERCURY_ISA_VERSION
	.align		4
        /*0020*/ 	.byte	0x03, 0x5f
        /*0022*/ 	.short	0x0101


	//----- nvinfo : EIATTR_VRC_CTA_INIT_COUNT
	.align		4
        /*0024*/ 	.byte	0x02, 0x4a
	.zero		1
	.zero		1


	//----- nvinfo : EIATTR_EXIT_INSTR_OFFSETS
	.align		4
        /*0028*/ 	.byte	0x04, 0x1c
        /*002a*/ 	.short	(.L_88 - .L_87)


	//   ....[0]....
.L_87:
        /*002c*/ 	.word	0x00000010


	//----- nvinfo : EIATTR_MAX_THREADS
	.align		4
.L_88:
        /*0030*/ 	.byte	0x04, 0x05
        /*0032*/ 	.short	(.L_90 - .L_89)
.L_89:
        /*0034*/ 	.word	0x00000180
        /*0038*/ 	.word	0x00000001
        /*003c*/ 	.word	0x00000001


	//----- nvinfo : EIATTR_CBANK_PARAM_SIZE
	.align		4
.L_90:
        /*0040*/ 	.byte	0x03, 0x19
        /*0042*/ 	.short	0x0b80


	//----- nvinfo : EIATTR_PARAM_CBANK
	.align		4
        /*0044*/ 	.byte	0x04, 0x0a
        /*0046*/ 	.short	(.L_92 - .L_91)
	.align		4
.L_91:
        /*0048*/ 	.word	index@(.nv.constant0._ZN7cutlass13device_kernelIN5flash11enable_sm90INS1_16FlashAttnFwdSm90INS1_25CollectiveMainloopFwdSm90ILi2EN4cute5tupleIJNS5_1CILi2EEENS7_ILi1EEES9_EEENS6_IJNS7_ILi128EEENS7_ILi176EEESB_EEELi128ENS_6half_tEfNS_4arch4Sm90ELb0ELb0ELb0ELb0ELb0ELb0ELb0ELb1ELb1ELb0ELb0ELb0EEENS1_21CollectiveEpilogueFwdINS6_IJSB_SB_SC_EEESA_SE_SG_Li256ELb0ELb0ELb0ELb0EEENS1_29StaticPersistentTileSchedulerILb0EEEEEEEEEvNT_6ParamsE)
        /*004c*/ 	.short	0x0380
        /*004e*/ 	.short	0x0b80


	//----- nvinfo : EIATTR_SW_WAR
	.align		4
.L_92:
        /*0050*/ 	.byte	0x04, 0x36
        /*0052*/ 	.short	(.L_94 - .L_93)
.L_93:
        /*0054*/ 	.word	0x00000008
.L_94:


//--------------------- .nv.info._ZN7cutlass13device_kernelIN5flash11enable_sm90INS1_16FlashAttnFwdSm90INS1_25CollectiveMainloopFwdSm90ILi2EN4cute5tupleIJNS5_1CILi1EEES8_S8_EEENS6_IJNS7_ILi128EEENS7_ILi176EEESA_EEELi128ENS_6half_tEfNS_4arch4Sm90ELb0ELb0ELb0ELb1ELb0ELb0ELb0ELb1ELb1ELb0ELb0ELb0EEENS1_21CollectiveEpilogueFwdINS6_IJSA_SA_SB_EEES9_SD_SF_Li256ELb1ELb0ELb0ELb0EEENS1_36VarlenDynamicPersistentTileSchedulerILi128ELi176ELi256ELi32ELb0ELb0ELb1ELb0ELb1ELb1EEEEEEEEEvNT_6ParamsE --------------------------
	.section	.nv.info._ZN7cutlass13device_kernelIN5flash11enable_sm90INS1_16FlashAttnFwdSm90INS1_25CollectiveMainloopFwdSm90ILi2EN4cute5tupleIJNS5_1CILi1EEES8_S8_EEENS6_IJNS7_ILi128EEENS7_ILi176EEESA_EEELi128ENS_6half_tEfNS_4arch4Sm90ELb0ELb0ELb0ELb1ELb0ELb0ELb0ELb1ELb1ELb0ELb0ELb0EEENS1_21CollectiveEpilogueFwdINS6_IJSA_SA_SB_EEES9_SD_SF_Li256ELb1ELb0ELb0ELb0EEENS1_36VarlenDynamicPersistentTileSchedulerILi128ELi176ELi256ELi32ELb0ELb0ELb1ELb0ELb1ELb1EEEEEEEEEvNT_6ParamsE,"",@"SHT_CUDA_INFO"
	.sectionflags	@""
	.align	4


	//----- nvinfo : EIATTR_CUDA_API_VERSION
	.align		4
        /*0000*/ 	.byte	0x04, 0x37
        /*0002*/ 	.short	(.L_96 - .L_95)
.L_95:
        /*0004*/ 	.word	0x00000082


	//----- nvinfo : EIATTR_KPARAM_INFO
	.align		4
.L_96:
        /*0008*/ 	.byte	0x04, 0x17
        /*000a*/ 	.short	(.L_98 - .L_97)
.L_97:
        /*000c*/ 	.word	0x00000000
        /*0010*/ 	.short	0x0000
        /*0012*/ 	.short	0x0000
        /*0014*/ 	.byte	0x00, 0xf0, 0x01, 0x28


	//----- nvinfo : EIATTR_SPARSE_MMA_MASK
	.align		4
.L_98:
        /*0018*/ 	.byte	0x03, 0x50
        /*001a*/ 	.short	0x0000


	//----- nvinfo : EIATTR_MAXREG_COUNT
	.align		4
        /*001c*/ 	.byte	0x03, 0x1b
        /*001e*/ 	.short	0x00a8


	//----- nvinfo : EIATTR_MERCURY_ISA_VERSION
	.align		4
        /*0020*/ 	.byte	0x03, 0x5f
        /*0022*/ 	.short	0x0101


	//----- nvinfo : EIATTR_VRC_CTA_INIT_COUNT
	.align		4
        /*0024*/ 	.byte	0x02, 0x4a
	.zero		1
	.zero		1


	//----- nvinfo : EIATTR_EXIT_INSTR_OFFSETS
	.align		4
        /*0028*/ 	.byte	0x04, 0x1c
        /*002a*/ 	.short	(.L_100 - .L_99)


	//   ....[0]....
.L_99:
        /*002c*/ 	.word	0x00000010


	//----- nvinfo : EIATTR_MAX_THREADS
	.align		4
.L_100:
        /*0030*/ 	.byte	0x04, 0x05
        /*0032*/ 	.short	(.L_102 - .L_101)
.L_101:
        /*0034*/ 	.word	0x00000180
        /*0038*/ 	.word	0x00000001
        /*003c*/ 	.word	0x00000001


	//----- nvinfo : EIATTR_CBANK_PARAM_SIZE
	.align		4
.L_102:
        /*0040*/ 	.byte	0x03, 0x19
        /*0042*/ 	.short	0x0a00


	//----- nvinfo : EIATTR_PARAM_CBANK
	.align		4
        /*0044*/ 	.byte	0x04, 0x0a
        /*0046*/ 	.short	(.L_104 - .L_103)
	.align		4
.L_103:
        /*0048*/ 	.word	index@(.nv.constant0._ZN7cutlass13device_kernelIN5flash11enable_sm90INS1_16FlashAttnFwdSm90INS1_25CollectiveMainloopFwdSm90ILi2EN4cute5tupleIJNS5_1CILi1EEES8_S8_EEENS6_IJNS7_ILi128EEENS7_ILi176EEESA_EEELi128ENS_6half_tEfNS_4arch4Sm90ELb0ELb0ELb0ELb1ELb0ELb0ELb0ELb1ELb1ELb0ELb0ELb0EEENS1_21CollectiveEpilogueFwdINS6_IJSA_SA_SB_EEES9_SD_SF_Li256ELb1ELb0ELb0ELb0EEENS1_36VarlenDynamicPersistentTileSchedulerILi128ELi176ELi256ELi32ELb0ELb0ELb1ELb0ELb1ELb1EEEEEEEEEvNT_6ParamsE)
        /*004c*/ 	.short	0x0380
        /*004e*/ 	.short	0x0a00


	//----- nvinfo : EIATTR_SW_WAR
	.align		4
.L_104:
        /*0050*/ 	.byte	0x04, 0x36
        /*0052*/ 	.short	(.L_106 - .L_105)
.L_105:
        /*0054*/ 	.word	0x00000008
.L_106:


//--------------------- .nv.info._ZN7cutlass13device_kernelIN5flash11enable_sm90INS1_16FlashAttnFwdSm90INS1_25CollectiveMainloopFwdSm90ILi2EN4cute5tupleIJNS5_1CILi1EEES8_S8_EEENS6_IJNS7_ILi128EEENS7_ILi176EEESA_EEELi128ENS_6half_tEfNS_4arch4Sm90ELb0ELb0ELb0ELb1ELb0ELb1ELb0ELb1ELb1ELb0ELb0ELb0EEENS1_21CollectiveEpilogueFwdINS6_IJSA_SA_SB_EEES9_SD_SF_Li256ELb1ELb0ELb0ELb0EEENS1_36VarlenDynamicPersistentTileSchedulerILi128ELi176ELi256ELi32ELb0ELb0ELb1ELb0ELb1ELb1EEEEEEEEEvNT_6ParamsE --------------------------
	.section	.nv.info._ZN7cutlass13device_kernelIN5flash11enable_sm90INS1_16FlashAttnFwdSm90INS1_25CollectiveMainloopFwdSm90ILi2EN4cute5tupleIJNS5_1CILi1EEES8_S8_EEENS6_IJNS7_ILi128EEENS7_ILi176EEESA_EEELi128ENS_6half_tEfNS_4arch4Sm90ELb0ELb0ELb0ELb1ELb0ELb1ELb0ELb1ELb1ELb0ELb0ELb0EEENS1_21CollectiveEpilogueFwdINS6_IJSA_SA_SB_EEES9_SD_SF_Li256ELb1ELb0ELb0ELb0EEENS1_36VarlenDynamicPersistentTileSchedulerILi128ELi176ELi256ELi32ELb0ELb0ELb1ELb0ELb1ELb1EEEEEEEEEvNT_6ParamsE,"",@"SHT_CUDA_INFO"
	.sectionflags	@""
	.align	4


	//----- nvinfo : EIATTR_CUDA_API_VERSION
	.align		4
        /*0000*/ 	.byte	0x04, 0x37
        /*0002*/ 	.short	(.L_108 - .L_107)
.L_107:
        /*0004*/ 	.word	0x00000082


	//----- nvinfo : EIATTR_KPARAM_INFO
	.align		4
.L_108:
        /*0008*/ 	.byte	0x04, 0x17
        /*000a*/ 	.short	(.L_110 - .L_109)
.L_109:
        /*000c*/ 	.word	0x00000000
        /*0010*/ 	.short	0x0000
        /*0012*/ 	.short	0x0000
        /*0014*/ 	.byte	0x00, 0xf0, 0x01, 0x28


	//----- nvinfo : EIATTR_SPARSE_MMA_MASK
	.align		4
.L_110:
        /*0018*/ 	.byte	0x03, 0x50
        /*001a*/ 	.short	0x0000


	//----- nvinfo : EIATTR_MAXREG_COUNT
	.align		4
        /*001c*/ 	.byte	0x03, 0x1b
        /*001e*/ 	.short	0x00a8


	//----- nvinfo : EIATTR_MERCURY_ISA_VERSION
	.align		4
        /*0020*/ 	.byte	0x03, 0x5f
        /*0022*/ 	.short	0x0101


	//----- nvinfo : EIATTR_VRC_CTA_INIT_COUNT
	.align		4
        /*0024*/ 	.byte	0x02, 0x4a
	.zero		1
	.zero		1


	//----- nvinfo : EIATTR_EXIT_INSTR_OFFSETS
	.align		4
        /*0028*/ 	.byte	0x04, 0x1c
        /*002a*/ 	.short	(.L_112 - .L_111)


	//   ....[0]....
.L_111:
        /*002c*/ 	.word	0x00000010


	//----- nvinfo : EIATTR_MAX_THREADS
	.align		4
.L_112:
        /*0030*/ 	.byte	0x04, 0x05
        /*0032*/ 	.short	(.L_114 - .L_113)
.L_113:
        /*0034*/ 	.word	0x00000180
        /*0038*/ 	.word	0x00000001
        /*003c*/ 	.word	0x00000001


	//----- nvinfo : EIATTR_CBANK_PARAM_SIZE
	.align		4
.L_114:
        /*0040*/ 	.byte	0x03, 0x19
        /*0042*/ 	.short	0x0a00


	//----- nvinfo : EIATTR_PARAM_CBANK
	.align		4
        /*0044*/ 	.byte	0x04, 0x0a
        /*0046*/ 	.short	(.L_116 - .L_115)
	.align		4
.L_115:
        /*0048*/ 	.word	index@(.nv.constant0._ZN7cutlass13device_kernelIN5flash11enable_sm90INS1_16FlashAttnFwdSm90INS1_25CollectiveMainloopFwdSm90ILi2EN4cute5tupleIJNS5_1CILi1EEES8_S8_EEENS6_IJNS7_ILi128EEENS7_ILi176EEESA_EEELi128ENS_6half_tEfNS_4arch4Sm90ELb0ELb0ELb0ELb1ELb0ELb1ELb0ELb1ELb1ELb0ELb0ELb0EEENS1_21CollectiveEpilogueFwdINS6_IJSA_SA_SB_EEES9_SD_SF_Li256ELb1ELb0ELb0ELb0EEENS1_36VarlenDynamicPersistentTileSchedulerILi128ELi176ELi256ELi32ELb0ELb0ELb1ELb0ELb1ELb1EEEEEEEEEvNT_6ParamsE)
        /*004c*/ 	.short	0x0380
        /*004e*/ 	.short	0x0a00


	//----- nvinfo : EIATTR_SW_WAR
	.align		4
.L_116:
        /*0050*/ 	.byte	0x04, 0x36
        /*0052*/ 	.short	(.L_118 - .L_117)
.L_117:
        /*0054*/ 	.word	0x00000008
.L_118:


//--------------------- .nv.info._ZN7cutlass13device_kernelIN5flash11enable_sm90INS1_16FlashAttnFwdSm90INS1_25CollectiveMainloopFwdSm90ILi2EN4cute5tupleIJNS5_1CILi1EEES8_S8_EEENS6_IJNS7_ILi128EEESA_SA_EEELi128ENS_6half_tEfNS_4arch4Sm90ELb0ELb1ELb0ELb0ELb0ELb0ELb0ELb1ELb1ELb0ELb0ELb0EEENS1_21CollectiveEpilogueFwdISB_S9_SC_SE_Li256ELb0ELb0ELb0ELb0EEENS1_30DynamicPersistentTileSchedulerILi256ELi32ELb0ELb0ELb1EEEEEEEEEvNT_6ParamsE --------------------------
	.section	.nv.info._ZN7cutlass13device_kernelIN5flash11enable_sm90INS1_16FlashAttnFwdSm90INS1_25CollectiveMainloopFwdSm90ILi2EN4cute5tupleIJNS5_1CILi1EEES8_S8_EEENS6_IJNS7_ILi128EEESA_SA_EEELi128ENS_6half_tEfNS_4arch4Sm90ELb0ELb1ELb0ELb0ELb0ELb0ELb0ELb1ELb1ELb0ELb0ELb0EEENS1_21CollectiveEpilogueFwdISB_S9_SC_SE_Li256ELb0ELb0ELb0ELb0EEENS1_30DynamicPersistentTileSchedulerILi256ELi32ELb0ELb0ELb1EEEEEEEEEvNT_6ParamsE,"",@"SHT_CUDA_INFO"
	.sectionflags	@""
	.align	4


	//----- nvinfo : EIATTR_CUDA_API_VERSION
	.align		4
        /*0000*/ 	.byte	0x04, 0x37
        /*0002*/ 	.short	(.L_120 - .L_119)
.L_119:
        /*0004*/ 	.word	0x00000082


	//----- nvinfo : EIATTR_KPARAM_INFO
	.align		4
.L_120:
        /*0008*/ 	.byte	0x04, 0x17
        /*000a*/ 	.short	(.L_122 - .L_121)
.L_121:
        /*000c*/ 	.word	0x00000000
        /*0010*/ 	.short	0x0000
        /*0012*/ 	.short	0x0000
        /*0014*/ 	.byte	0x00, 0xf0, 0x01, 0x2e


	//----- nvinfo : EIATTR_SPARSE_MMA_MASK
	.align		4
.L_122:
        /*0018*/ 	.byte	0x03, 0x50
        /*001a*/ 	.short	0x0000


	//----- nvinfo : EIATTR_MAXREG_COUNT
	.align		4
        /*001c*/ 	.byte	0x03, 0x1b
        /*001e*/ 	.short	0x00a8


	//----- nvinfo : EIATTR_MERCURY_ISA_VERSION
	.align		4
        /*0020*/ 	.byte	0x03, 0x5f
        /*0022*/ 	.short	0x0101


	//----- nvinfo : EIATTR_VRC_CTA_INIT_COUNT
	.align		4
        /*0024*/ 	.byte	0x02, 0x4a
	.zero		1
	.zero		1


	//----- nvinfo : EIATTR_EXIT_INSTR_OFFSETS
	.align		4
        /*0028*/ 	.byte	0x04, 0x1c
        /*002a*/ 	.short	(.L_124 - .L_123)


	//   ....[0]....
.L_123:
        /*002c*/ 	.word	0x00000010


	//----- nvinfo : EIATTR_MAX_THREADS
	.align		4
.L_124:
        /*0030*/ 	.byte	0x04, 0x05
        /*0032*/ 	.short	(.L_126 - .L_125)
.L_125:
        /*0034*/ 	.word	0x00000180
        /*0038*/ 	.word	0x00000001
        /*003c*/ 	.word	0x00000001


	//----- nvinfo : EIATTR_CBANK_PARAM_SIZE
	.align		4
.L_126:
        /*0040*/ 	.byte	0x03, 0x19
        /*0042*/ 	.short	0x0b80


	//----- nvinfo : EIATTR_PARAM_CBANK
	.align		4
        /*0044*/ 	.byte	0x04, 0x0a
        /*0046*/ 	.short	(.L_128 - .L_127)
	.align		4
.L_127:
        /*0048*/ 	.word	index@(.nv.constant0._ZN7cutlass13device_kernelIN5flash11enable_sm90INS1_16FlashAttnFwdSm90INS1_25CollectiveMainloopFwdSm90ILi2EN4cute5tupleIJNS5_1CILi1EEES8_S8_EEENS6_IJNS7_ILi128EEESA_SA_EEELi128ENS_6half_tEfNS_4arch4Sm90ELb0ELb1ELb0ELb0ELb0ELb0ELb0ELb1ELb1ELb0ELb0ELb0EEENS1_21CollectiveEpilogueFwdISB_S9_SC_SE_Li256ELb0ELb0ELb0ELb0EEENS1_30DynamicPersistentTileSchedulerILi256ELi32ELb0ELb0ELb1EEEEEEEEEvNT_6ParamsE)
        /*004c*/ 	.short	0x0380
        /*004e*/ 	.short	0x0b80


	//----- nvinfo : EIATTR_SW_WAR
	.align		4
.L_128:
        /*0050*/ 	.byte	0x04, 0x36
        /*0052*/ 	.short	(.L_130 - .L_129)
.L_129:
        /*0054*/ 	.word	0x00000008
.L_130:


//--------------------- .nv.info._ZN7cutlass13device_kernelIN5flash11enable_sm90INS1_16FlashAttnFwdSm90INS1_25CollectiveMainloopFwdSm90ILi2EN4cute5tupleIJNS5_1CILi1EEES8_S8_EEENS6_IJNS7_ILi128EEESA_SA_EEELi128ENS_6half_tEfNS_4arch4Sm90ELb0ELb1ELb0ELb1ELb0ELb0ELb0ELb1ELb1ELb0ELb0ELb0EEENS1_21CollectiveEpilogueFwdISB_S9_SC_SE_Li256ELb1ELb0ELb0ELb0EEENS1_36VarlenDynamicPersistentTileSchedulerILi128ELi128ELi256ELi32ELb0ELb0ELb1ELb1ELb0ELb1EEEEEEEEEvNT_6ParamsE --------------------------
	.section	.nv.info._ZN7cutlass13device_kernelIN5flash11enable_sm90INS1_16FlashAttnFwdSm90INS1_25CollectiveMainloopFwdSm90ILi2EN4cute5tupleIJNS5_1CILi1EEES8_S8_EEENS6_IJNS7_ILi128EEESA_SA_EEELi128ENS_6half_tEfNS_4arch4Sm90ELb0ELb1ELb0ELb1ELb0ELb0ELb0ELb1ELb1ELb0ELb0ELb0EEENS1_21CollectiveEpilogueFwdISB_S9_SC_SE_Li256ELb1ELb0ELb0ELb0EEENS1_36VarlenDynamicPersistentTileSchedulerILi128ELi128ELi256ELi32ELb0ELb0ELb1ELb1ELb0ELb1EEEEEEEEEvNT_6ParamsE,"",@"SHT_CUDA_INFO"
	.sectionflags	@""
	.align	4


	//----- nvinfo : EIATTR_CUDA_API_VERSION
	.align		4
        /*0000*/ 	.byte	0x04, 0x37
        /*0002*/ 	.short	(.L_132 - .L_131)
.L_131:
        /*0004*/ 	.word	0x00000082


	//----- nvinfo : EIATTR_KPARAM_INFO
	.align		4
.L_132:
        /*0008*/ 	.byte	0x04, 0x17
        /*000a*/ 	.short	(.L_134 - .L_133)
.L_133:
        /*000c*/ 	.word	0x00000000
        /*0010*/ 	.short	0x0000
        /*0012*/ 	.short	0x0000
        /*0014*/ 	.byte	0x00, 0xf0, 0x01, 0x28


	//----- nvinfo : EIATTR_SPARSE_MMA_MASK
	.align		4
.L_134:
        /*0018*/ 	.byte	0x03, 0x50
        /*001a*/ 	.short	0x0000


	//----- nvinfo : EIATTR_MAXREG_COUNT
	.align		4
        /*001c*/ 	.byte	0x03, 0x1b
        /*001e*/ 	.short	0x00a8


	//----- nvinfo : EIATTR_MERCURY_ISA_VERSION
	.align		4
        /*0020*/ 	.byte	0x03, 0x5f
        /*0022*/ 	.short	0x0101


	//----- nvinfo : EIATTR_VRC_CTA_INIT_COUNT
	.align		4
        /*0024*/ 	.byte	0x02, 0x4a
	.zero		1
	.zero		1


	//----- nvinfo : EIATTR_EXIT_INSTR_OFFSETS
	.align		4
        /*0028*/ 	.byte	0x04, 0x1c
        /*002a*/ 	.short	(.L_136 - .L_135)


	//   ....[0]....
.L_135:
        /*002c*/ 	.word	0x00000010


	//----- nvinfo : EIATTR_MAX_THREADS
	.align		4
.L_136:
        /*0030*/ 	.byte	0x04, 0x05
        /*0032*/ 	.short	(.L_138 - .L_137)
.L_137:
        /*0034*/ 	.word	0x00000180
        /*0038*/ 	.word	0x00000001
        /*003c*/ 	.word	0x00000001


	//----- nvinfo : EIATTR_CBANK_PARAM_SIZE
	.align		4
.L_138:
        /*0040*/ 	.byte	0x03, 0x19
        /*0042*/ 	.short	0x0a00


	//----- nvinfo : EIATTR_PARAM_CBANK
	.align		4
        /*0044*/ 	.byte	0x04, 0x0a
        /*0046*/ 	.short	(.L_140 - .L_139)
	.align		4
.L_139:
        /*0048*/ 	.word	index@(.nv.constant0._ZN7cutlass13device_kernelIN5flash11enable_sm90INS1_16FlashAttnFwdSm90INS1_25CollectiveMainloopFwdSm90ILi2EN4cute5tupleIJNS5_1CILi1EEES8_S8_EEENS6_IJNS7_ILi128EEESA_SA_EEELi128ENS_6half_tEfNS_4arch4Sm90ELb0ELb1ELb0ELb1ELb0ELb0ELb0ELb1ELb1ELb0ELb0ELb0EEENS1_21CollectiveEpilogueFwdISB_S9_SC_SE_Li256ELb1ELb0ELb0ELb0EEENS1_36VarlenDynamicPersistentTileSchedulerILi128ELi128ELi256ELi32ELb0ELb0ELb1ELb1ELb0ELb1EEEEEEEEEvNT_6ParamsE)
        /*004c*/ 	.short	0x0380
        /*004e*/ 	.short	0x0a00


	//----- nvinfo : EIATTR_SW_WAR
	.align		4
.L_140:
        /*0050*/ 	.byte	0x04, 0x36
        /*0052*/ 	.short	(.L_142 - .L_141)
.L_141:
        /*0054*/ 	.word	0x00000008
.L_142:


//--------------------- .nv.info._ZN7cutlass13device_kernelIN5flash11enable_sm90INS1_16FlashAttnFwdSm90INS1_25CollectiveMainloopFwdSm90ILi2EN4cute5tupleIJNS5_1CILi1EEES8_S8_EEENS6_IJNS7_ILi128EEESA_SA_EEELi128ENS_6half_tEfNS_4arch4Sm90ELb0ELb1ELb0ELb1ELb0ELb1ELb0ELb1ELb1ELb0ELb0ELb0EEENS1_21CollectiveEpilogueFwdISB_S9_SC_SE_Li256ELb1ELb0ELb0ELb0EEENS1_36VarlenDynamicPersistentTileSchedulerILi128ELi128ELi256ELi32ELb0ELb0ELb1ELb1ELb0ELb1EEEEEEEEEvNT_6ParamsE --------------------------
	.section	.nv.info._ZN7cutlass13device_kernelIN5flash11enable_sm90INS1_16FlashAttnFwdSm90INS1_25CollectiveMainloopFwdSm90ILi2EN4cute5tupleIJNS5_1CILi1EEES8_S8_EEENS6_IJNS7_ILi128EEESA_SA_EEELi128ENS_6half_tEfNS_4arch4Sm90ELb0ELb1ELb0ELb1ELb0ELb1ELb0ELb1ELb1ELb0ELb0ELb0EEENS1_21CollectiveEpilogueFwdISB_S9_SC_SE_Li256ELb1ELb0ELb0ELb0EEENS1_36VarlenDynamicPersistentTileSchedulerILi128ELi128ELi256ELi32ELb0ELb0ELb1ELb1ELb0ELb1EEEEEEEEEvNT_6ParamsE,"",@"SHT_CUDA_INFO"
	.sectionflags	@""
	.align	4


	//----- nvinfo : EIATTR_CUDA_API_VERSION
	.align		4
        /*0000*/ 	.byte	0x04, 0x37
        /*0002*/ 	.short	(.L_144 - .L_143)
.L_143:
        /*0004*/ 	.word	0x00000082


	//----- nvinfo : EIATTR_KPARAM_INFO
	.align		4
.L_144:
        /*0008*/ 	.byte	0x04, 0x17
        /*000a*/ 	.short	(.L_146 - .L_145)
.L_145:
        /*000c*/ 	.word	0x00000000
        /*0010*/ 	.short	0x0000
        /*0012*/ 	.short	0x0000
        /*0014*/ 	.byte	0x00, 0xf0, 0x01, 0x28


	//----- nvinfo : EIATTR_SPARSE_MMA_MASK
	.align		4
.L_146:
        /*0018*/ 	.byte	0x03, 0x50
        /*001a*/ 	.short	0x0000


	//----- nvinfo : EIATTR_MAXREG_COUNT
	.align		4
        /*001c*/ 	.byte	0x03, 0x1b
        /*001e*/ 	.short	0x00a8


	//----- nvinfo : EIATTR_MERCURY_ISA_VERSION
	.align		4
        /*0020*/ 	.byte	0x03, 0x5f
        /*0022*/ 	.short	0x0101


	//----- nvinfo : EIATTR_VRC_CTA_INIT_COUNT
	.align		4
        /*0024*/ 	.byte	0x02, 0x4a
	.zero		1
	.zero		1


	//----- nvinfo : EIATTR_EXIT_INSTR_OFFSETS
	.align		4
        /*0028*/ 	.byte	0x04, 0x1c
        /*002a*/ 	.short	(.L_148 - .L_147)


	//   ....[0]....
.L_147:
        /*002c*/ 	.word	0x00000010


	//----- nvinfo : EIATTR_MAX_THREADS
	.align		4
.L_148:
        /*0030*/ 	.byte	0x04, 0x05
        /*0032*/ 	.short	(.L_150 - .L_149)
.L_149:
        /*0034*/ 	.word	0x00000180
        /*0038*/ 	.word	0x00000001
        /*003c*/ 	.word	0x00000001


	//----- nvinfo : EIATTR_CBANK_PARAM_SIZE
	.align		4
.L_150:
        /*0040*/ 	.byte	0x03, 0x19
        /*0042*/ 	.short	0x0a00


	//----- nvinfo : EIATTR_PARAM_CBANK
	.align		4
        /*0044*/ 	.byte	0x04, 0x0a
        /*0046*/ 	.short	(.L_152 - .L_151)
	.align		4
.L_151:
        /*0048*/ 	.word	index@(.nv.constant0._ZN7cutlass13device_kernelIN5flash11enable_sm90INS1_16FlashAttnFwdSm90INS1_25CollectiveMainloopFwdSm90ILi2EN4cute5tupleIJNS5_1CILi1EEES8_S8_EEENS6_IJNS7_ILi128EEESA_SA_EEELi128ENS_6half_tEfNS_4arch4Sm90ELb0ELb1ELb0ELb1ELb0ELb1ELb0ELb1ELb1ELb0ELb0ELb0EEENS1_21CollectiveEpilogueFwdISB_S9_SC_SE_Li256ELb1ELb0ELb0ELb0EEENS1_36VarlenDynamicPersistentTileSchedulerILi128ELi128ELi256ELi32ELb0ELb0ELb1ELb1ELb0ELb1EEEEEEEEEvNT_6ParamsE)
        /*004c*/ 	.short	0x0380
        /*004e*/ 	.short	0x0a00


	//----- nvinfo : EIATTR_SW_WAR
	.align		4
.L_152:
        /*0050*/ 	.byte	0x04, 0x36
        /*0052*/ 	.short	(.L_154 - .L_153)
.L_153:
        /*0054*/ 	.word	0x00000008
.L_154:


//--------------------- .nv.info._ZN7cutlass13device_kernelIN5flash11enable_sm90INS1_16FlashAttnFwdSm90INS1_25CollectiveMainloopFwdSm90ILi2EN4cute5tupleIJNS5_1CILi1EEES8_S8_EEENS6_IJNS7_ILi128EEESA_SA_EEELi128ENS_6half_tEfNS_4arch4Sm90ELb1ELb0ELb0ELb0ELb0ELb0ELb0ELb1ELb1ELb0ELb0ELb0EEENS1_21CollectiveEpilogueFwdISB_S9_SC_SE_Li256ELb0ELb0ELb0ELb0EEENS1_30DynamicPersistentTileSchedulerILi256ELi32ELb0ELb0ELb1EEEEEEEEEvNT_6ParamsE --------------------------
	.section	.nv.info._ZN7cutlass13device_kernelIN5flash11enable_sm90INS1_16FlashAttnFwdSm90INS1_25CollectiveMainloopFwdSm90ILi2EN4cute5tupleIJNS5_1CILi1EEES8_S8_EEENS6_IJNS7_ILi128EEESA_SA_EEELi128ENS_6half_tEfNS_4arch4Sm90ELb1ELb0ELb0ELb0ELb0ELb0ELb0ELb1ELb1ELb0ELb0ELb0EEENS1_21CollectiveEpilogueFwdISB_S9_SC_SE_Li256ELb0ELb0ELb0ELb0EEENS1_30DynamicPersistentTileSchedulerILi256ELi32ELb0ELb0ELb1EEEEEEEEEvNT_6ParamsE,"",@"SHT_CUDA_INFO"
	.sectionflags	@""
	.align	4


	//----- nvinfo : EIATTR_CUDA_API_VERSION
	.align		4
        /*0000*/ 	.byte	0x04, 0x37
        /*0002*/ 	.short	(.L_156 - .L_155)
.L_155:
        /*0004*/ 	.word	0x00000082


	//----- nvinfo : EIATTR_KPARAM_INFO
	.align		4
.L_156:
        /*0008*/ 	.byte	0x04, 0x17
        /*000a*/ 	.short	(.L_158 - .L_157)
.L_157:
        /*000c*/ 	.word	0x00000000
        /*0010*/ 	.short	0x0000
        /*0012*/ 	.short	0x0000
        /*0014*/ 	.byte	0x00, 0xf0, 0x01, 0x2e


	//----- nvinfo : EIATTR_SPARSE_MMA_MASK
	.align		4
.L_158:
        /*0018*/ 	.byte	0x03, 0x50
        /*001a*/ 	.short	0x0000


	//----- nvinfo : EIATTR_MAXREG_COUNT
	.align		4
        /*001c*/ 	.byte	0x03, 0x1b
        /*001e*/ 	.short	0x00a8


	//----- nvinfo : EIATTR_MERCURY_ISA_VERSION
	.align		4
        /*0020*/ 	.byte	0x03, 0x5f
        /*0022*/ 	.short	0x0101


	//----- nvinfo : EIATTR_VRC_CTA_INIT_COUNT
	.align		4
        /*0024*/ 	.byte	0x02, 0x4a
	.zero		1
	.zero		1


	//----- nvinfo : EIATTR_EXIT_INSTR_OFFSETS
	.align		4
        /*0028*/ 	.byte	0x04, 0x1c
        /*002a*/ 	.short	(.L_160 - .L_159)


	//   ....[0]....
.L_159:
        /*002c*/ 	.word	0x00000010


	//----- nvinfo : EIATTR_MAX_THREADS
	.align		4
.L_160:
        /*0030*/ 	.byte	0x04, 0x05
        /*0032*/ 	.short	(.L_162 - .L_161)
.L_161:
        /*0034*/ 	.word	0x00000180
        /*0038*/ 	.word	0x00000001
        /*003c*/ 	.word	0x00000001


	//----- nvinfo : EIATTR_CBANK_PARAM_SIZE
	.align		4
.L_162:
        /*0040*/ 	.byte	0x03, 0x19
        /*0042*/ 	.short	0x0b80


	//----- nvinfo : EIATTR_PARAM_CBANK
	.align		4
        /*0044*/ 	.byte	0x04, 0x0a
        /*0046*/ 	.short	(.L_164 - .L_163)
	.align		4
.L_163:
        /*0048*/ 	.word	index@(.nv.constant0._ZN7cutlass13device_kernelIN5flash11enable_sm90INS1_16FlashAttnFwdSm90INS1_25CollectiveMainloopFwdSm90ILi2EN4cute5tupleIJNS5_1CILi1EEES8_S8_EEENS6_IJNS7_ILi128EEESA_SA_EEELi128ENS_6half_tEfNS_4arch4Sm90ELb1ELb0ELb0ELb0ELb0ELb0ELb0ELb1ELb1ELb0ELb0ELb0EEENS1_21CollectiveEpilogueFwdISB_S9_SC_SE_Li256ELb0ELb0ELb0ELb0EEENS1_30DynamicPersistentTileSchedulerILi256ELi32ELb0ELb0ELb1EEEEEEEEEvNT_6ParamsE)
        /*004c*/ 	.short	0x0380
        /*004e*/ 	.short	0x0b80


	//----- nvinfo : EIATTR_SW_WAR
	.align		4
.L_164:
        /*0050*/ 	.byte	0x04, 0x36
        /*0052*/ 	.short	(.L_166 - .L_165)
.L_165:
        /*0054*/ 	.word	0x00000008
.L_166:


//--------------------- .nv.info._ZN7cutlass13device_kernelIN5flash11enable_sm90INS1_16FlashAttnFwdSm90INS1_25CollectiveMainloopFwdSm90ILi2EN4cute5tupleIJNS5_1CILi1EEES8_S8_EEENS6_IJNS7_ILi128EEESA_SA_EEELi128ENS_6half_tEfNS_4arch4Sm90ELb1ELb0ELb0ELb1ELb0ELb0ELb0ELb1ELb1ELb0ELb0ELb0EEENS1_21CollectiveEpilogueFwdISB_S9_SC_SE_Li256ELb1ELb0ELb0ELb0EEENS1_36VarlenDynamicPersistentTileSchedulerILi128ELi128ELi256ELi32ELb0ELb0ELb1ELb1ELb1ELb1EEEEEEEEEvNT_6ParamsE --------------------------
	.section	.nv.info._ZN7cutlass13device_kernelIN5flash11enable_sm90INS1_16FlashAttnFwdSm90INS1_25CollectiveMainloopFwdSm90ILi2EN4cute5tupleIJNS5_1CILi1EEES8_S8_EEENS6_IJNS7_ILi128EEESA_SA_EEELi128ENS_6half_tEfNS_4arch4Sm90ELb1ELb0ELb0ELb1ELb0ELb0ELb0ELb1ELb1ELb0ELb0ELb0EEENS1_21CollectiveEpilogueFwdISB_S9_SC_SE_Li256ELb1ELb0ELb0ELb0EEENS1_36VarlenDynamicPersistentTileSchedulerILi128ELi128ELi256ELi32ELb0ELb0ELb1ELb1ELb1ELb1EEEEEEEEEvNT_6ParamsE,"",@"SHT_CUDA_INFO"
	.sectionflags	@""
	.align	4


	//----- nvinfo : EIATTR_CUDA_API_VERSION
	.align		4
        /*0000*/ 	.byte	0x04, 0x37
        /*0002*/ 	.short	(.L_168 - .L_167)
.L_167:
        /*0004*/ 	.word	0x00000082


	//----- nvinfo : EIATTR_KPARAM_INFO
	.align		4
.L_168:
        /*0008*/ 	.byte	0x04, 0x17
        /*000a*/ 	.short	(.L_170 - .L_169)
.L_169:
        /*000c*/ 	.word	0x00000000
        /*0010*/ 	.short	0x0000
        /*0012*/ 	.short	0x0000
        /*0014*/ 	.byte	0x00, 0xf0, 0x01, 0x28


	//----- nvinfo : EIATTR_SPARSE_MMA_MASK
	.align		4
.L_170:
        /*0018*/ 	.byte	0x03, 0x50
        /*001a*/ 	.short	0x0000


	//----- nvinfo : EIATTR_MAXREG_COUNT
	.align		4
        /*001c*/ 	.byte	0x03, 0x1b
        /*001e*/ 	.short	0x00a8


	//----- nvinfo : EIATTR_MERCURY_ISA_VERSION
	.align		4
        /*0020*/ 	.byte	0x03, 0x5f
        /*0022*/ 	.short	0x0101


	//----- nvinfo : EIATTR_VRC_CTA_INIT_COUNT
	.align		4
        /*0024*/ 	.byte	0x02, 0x4a
	.zero		1
	.zero		1


	//----- nvinfo : EIATTR_EXIT_INSTR_OFFSETS
	.align		4
        /*0028*/ 	.byte	0x04, 0x1c
        /*002a*/ 	.short	(.L_172 - .L_171)


	//   ....[0]....
.L_171:
        /*002c*/ 	.word	0x00000010


	//----- nvinfo : EIATTR_MAX_THREADS
	.align		4
.L_172:
        /*0030*/ 	.byte	0x04, 0x05
        /*0032*/ 	.short	(.L_174 - .L_173)
.L_173:
        /*0034*/ 	.word	0x00000180
        /*0038*/ 	.word	0x00000001
        /*003c*/ 	.word	0x00000001


	//----- nvinfo : EIATTR_CBANK_PARAM_SIZE
	.align		4
.L_174:
        /*0040*/ 	.byte	0x03, 0x19
        /*0042*/ 	.short	0x0a00


	//----- nvinfo : EIATTR_PARAM_CBANK
	.align		4
        /*0044*/ 	.byte	0x04, 0x0a
        /*0046*/ 	.short	(.L_176 - .L_175)
	.align		4
.L_175:
        /*0048*/ 	.word	index@(.nv.constant0._ZN7cutlass13device_kernelIN5flash11enable_sm90INS1_16FlashAttnFwdSm90INS1_25CollectiveMainloopFwdSm90ILi2EN4cute5tupleIJNS5_1CILi1EEES8_S8_EEENS6_IJNS7_ILi128EEESA_SA_EEELi128ENS_6half_tEfNS_4arch4Sm90ELb1ELb0ELb0ELb1ELb0ELb0ELb0ELb1ELb1ELb0ELb0ELb0EEENS1_21CollectiveEpilogueFwdISB_S9_SC_SE_Li256ELb1ELb0ELb0ELb0EEENS1_36VarlenDynamicPersistentTileSchedulerILi128ELi128ELi256ELi32ELb0ELb0ELb1ELb1ELb1ELb1EEEEEEEEEvNT_6ParamsE)
        /*004c*/ 	.short	0x0380
        /*004e*/ 	.short	0x0a00


	//----- nvinfo : EIATTR_SW_WAR
	.align		4
.L_176:
        /*0050*/ 	.byte	0x04, 0x36
        /*0052*/ 	.short	(.L_178 - .L_177)
.L_177:
        /*0054*/ 	.word	0x00000008
.L_178:


//--------------------- .nv.info._ZN7cutlass13device_kernelIN5flash11enable_sm90INS1_16FlashAttnFwdSm90INS1_25CollectiveMainloopFwdSm90ILi2EN4cute5tupleIJNS5_1CILi1EEES8_S8_EEENS6_IJNS7_ILi128EEESA_SA_EEELi128ENS_6half_tEfNS_4arch4Sm90ELb1ELb0ELb0ELb1ELb0ELb1ELb0ELb1ELb1ELb0ELb0ELb0EEENS1_21CollectiveEpilogueFwdISB_S9_SC_SE_Li256ELb1ELb0ELb0ELb0EEENS1_36VarlenDynamicPersistentTileSchedulerILi128ELi128ELi256ELi32ELb0ELb0ELb1ELb1ELb1ELb1EEEEEEEEEvNT_6ParamsE --------------------------
	.section	.nv.info._ZN7cutlass13device_kernelIN5flash11enable_sm90INS1_16FlashAttnFwdSm90INS1_25CollectiveMainloopFwdSm90ILi2EN4cute5tupleIJNS5_1CILi1EEES8_S8_EEENS6_IJNS7_ILi128EEESA_SA_EEELi128ENS_6half_tEfNS_4arch4Sm90ELb1ELb0ELb0ELb1ELb0ELb1ELb0ELb1ELb1ELb0ELb0ELb0EEENS1_21CollectiveEpilogueFwdISB_S9_SC_SE_Li256ELb1ELb0ELb0ELb0EEENS1_36VarlenDynamicPersistentTileSchedulerILi128ELi128ELi256ELi32ELb0ELb0ELb1ELb1ELb1ELb1EEEEEEEEEvNT_6ParamsE,"",@"SHT_CUDA_INFO"
	.sectionflags	@""
	.align	4


	//----- nvinfo : EIATTR_CUDA_API_VERSION
	.align		4
        /*0000*/ 	.byte	0x04, 0x37
        /*0002*/ 	.short	(.L_180 - .L_179)
.L_179:
        /*0004*/ 	.word	0x00000082


	//----- nvinfo : EIATTR_KPARAM_INFO
	.align		4
.L_180:
        /*0008*/ 	.byte	0x04, 0x17
        /*000a*/ 	.short	(.L_182 - .L_181)
.L_181:
        /*000c*/ 	.word	0x00000000
        /*0010*/ 	.short	0x0000
        /*0012*/ 	.short	0x0000
        /*0014*/ 	.byte	0x00, 0xf0, 0x01, 0x28


	//----- nvinfo : EIATTR_SPARSE_MMA_MASK
	.align		4
.L_182:
        /*0018*/ 	.byte	0x03, 0x50
        /*001a*/ 	.short	0x0000


	//----- nvinfo : EIATTR_MAXREG_COUNT
	.align		4
        /*001c*/ 	.byte	0x03, 0x1b
        /*001e*/ 	.short	0x00a8


	//----- nvinfo : EIATTR_MERCURY_ISA_VERSION
	.align		4
        /*0020*/ 	.byte	0x03, 0x5f
        /*0022*/ 	.short	0x0101


	//----- nvinfo : EIATTR_VRC_CTA_INIT_COUNT
	.align		4
        /*0024*/ 	.byte	0x02, 0x4a
	.zero		1
	.zero		1


	//----- nvinfo : EIATTR_EXIT_INSTR_OFFSETS
	.align		4
        /*0028*/ 	.byte	0x04, 0x1c
        /*002a*/ 	.short	(.L_184 - .L_183)


	//   ....[0]....
.L_183:
        /*002c*/ 	.word	0x00000010


	//----- nvinfo : EIATTR_MAX_THREADS
	.align		4
.L_184:
        /*0030*/ 	.byte	0x04, 0x05
        /*0032*/ 	.short	(.L_186 - .L_185)
.L_185:
        /*0034*/ 	.word	0x00000180
        /*0038*/ 	.word	0x00000001
        /*003c*/ 	.word	0x00000001


	//----- nvinfo : EIATTR_CBANK_PARAM_SIZE
	.align		4
.L_186:
        /*0040*/ 	.byte	0x03, 0x19
        /*0042*/ 	.short	0x0a00


	//----- nvinfo : EIATTR_PARAM_CBANK
	.align		4
        /*0044*/ 	.byte	0x04, 0x0a
        /*0046*/ 	.short	(.L_188 - .L_187)
	.align		4
.L_187:
        /*0048*/ 	.word	index@(.nv.constant0._ZN7cutlass13device_kernelIN5flash11enable_sm90INS1_16FlashAttnFwdSm90INS1_25CollectiveMainloopFwdSm90ILi2EN4cute5tupleIJNS5_1CILi1EEES8_S8_EEENS6_IJNS7_ILi128EEESA_SA_EEELi128ENS_6half_tEfNS_4arch4Sm90ELb1ELb0ELb0ELb1ELb0ELb1ELb0ELb1ELb1ELb0ELb0ELb0EEENS1_21CollectiveEpilogueFwdISB_S9_SC_SE_Li256ELb1ELb0ELb0ELb0EEENS1_36VarlenDynamicPersistentTileSchedulerILi128ELi128ELi256ELi32ELb0ELb0ELb1ELb1ELb1ELb1EEEEEEEEEvNT_6ParamsE)
        /*004c*/ 	.short	0x0380
        /*004e*/ 	.short	0x0a00


	//----- nvinfo : EIATTR_SW_WAR
	.align		4
.L_188:
        /*0050*/ 	.byte	0x04, 0x36
        /*0052*/ 	.short	(.L_190 - .L_189)
.L_189:
        /*0054*/ 	.word	0x00000008
.L_190:


//--------------------- .nv.callgraph             --------------------------
	.section	.nv.callgraph,"",@"SHT_CUDA_CALLGRAPH"
	.align	4
	.sectionentsize	8
	.align		4
        /*0000*/ 	.word	0x00000000
	.align		4
        /*0004*/ 	.word	0xffffffff
	.align		4
        /*0008*/ 	.word	0x00000000
	.align		4
        /*000c*/ 	.word	0xfffffffe
	.align		4
        /*0010*/ 	.word	0x00000000
	.align		4
        /*0014*/ 	.word	0xfffffffd
	.align		4
        /*0018*/ 	.word	0x00000000
	.align		4
        /*001c*/ 	.word	0xfffffffc


//--------------------- .nv.constant4             --------------------------
	.section	.nv.constant4,"a",@progbits
	.align	8
	.align		8
.nv.constant4:
        /*0000*/ 	.dword	_ZN66_INTERNAL_3bd1516d_30_flash_fwd_hdim128_fp16_sm90_cu_49158569_32004cuda3std3__45__cpo5beginE
	.align		8
        /*0008*/ 	.dword	_ZN66_INTERNAL_3bd1516d_30_flash_fwd_hdim128_fp16_sm90_cu_49158569_32004cuda3std3__45__cpo3endE
	.align		8
        /*0010*/ 	.dword	_ZN66_INTERNAL_3bd1516d_30_flash_fwd_hdim128_fp16_sm90_cu_49158569_32004cuda3std3__45__cpo6cbeginE
	.align		8
        /*0018*/ 	.dword	_ZN66_INTERNAL_3bd1516d_30_flash_fwd_hdim128_fp16_sm90_cu_49158569_32004cuda3std3__45__cpo4cendE
	.align		8
        /*0020*/ 	.dword	_ZN66_INTERNAL_3bd1516d_30_flash_fwd_hdim128_fp16_sm90_cu_49158569_32004cuda3std3__468_GLOBAL__N__3bd1516d_30_flash_fwd_hdim128_fp16_sm90_cu_49158569_32006ignoreE
	.align		8
        /*0028*/ 	.dword	_ZN66_INTERNAL_3bd1516d_30_flash_fwd_hdim128_fp16_sm90_cu_49158569_32004cuda3std3__419piecewise_constructE
	.align		8
        /*0030*/ 	.dword	_ZN66_INTERNAL_3bd1516d_30_flash_fwd_hdim128_fp16_sm90_cu_49158569_32004cuda3std3__48in_placeE
	.align		8
        /*0038*/ 	.dword	_ZN66_INTERNAL_3bd1516d_30_flash_fwd_hdim128_fp16_sm90_cu_49158569_32004cuda3std6ranges3__45__cpo4swapE
	.align		8
        /*0040*/ 	.dword	_ZN66_INTERNAL_3bd1516d_30_flash_fwd_hdim128_fp16_sm90_cu_49158569_32004cuda3std6ranges3__45__cpo9iter_moveE
	.align		8
        /*0048*/ 	.dword	_ZN66_INTERNAL_3bd1516d_30_flash_fwd_hdim128_fp16_sm90_cu_49158569_32004cute7productE
	.align		8
        /*0050*/ 	.dword	_ZN66_INTERNAL_3bd1516d_30_flash_fwd_hdim128_fp16_sm90_cu_49158569_32004cute1_E


//--------------------- .text._ZN7cutlass13device_kernelIN5flash11enable_sm90INS1_16FlashAttnFwdSm90INS1_25CollectiveMainloopFwdSm90ILi2EN4cute5tupleIJNS5_1CILi1EEES8_S8_EEENS6_IJNS7_ILi128EEENS7_ILi176EEESA_EEELi128ENS_6half_tEfNS_4arch4Sm90ELb0ELb0ELb0ELb0ELb0ELb0ELb0ELb1ELb1ELb0ELb0ELb0EEENS1_21CollectiveEpilogueFwdINS6_IJSA_SA_SB_EEES9_SD_SF_Li256ELb0ELb0ELb0ELb0EEENS1_29StaticPersistentTileSchedulerILb0EEEEEEEEEvNT_6ParamsE --------------------------
	.section	.text._ZN7cutlass13device_kernelIN5flash11enable_sm90INS1_16FlashAttnFwdSm90INS1_25CollectiveMainloopFwdSm90ILi2EN4cute5tupleIJNS5_1CILi1EEES8_S8_EEENS6_IJNS7_ILi128EEENS7_ILi176EEESA_EEELi128ENS_6half_tEfNS_4arch4Sm90ELb0ELb0ELb0ELb0ELb0ELb0ELb0ELb1ELb1ELb0ELb0ELb0EEENS1_21CollectiveEpilogueFwdINS6_IJSA_SA_SB_EEES9_SD_SF_Li256ELb0ELb0ELb0ELb0EEENS1_29StaticPersistentTileSchedulerILb0EEEEEEEEEvNT_6ParamsE,"ax",@progbits
	.align	128
.text._ZN7cutlass13device_kernelIN5flash11enable_sm90INS1_16FlashAttnFwdSm90INS1_25CollectiveMainloopFwdSm90ILi2EN4cute5tupleIJNS5_1CILi1EEES8_S8_EEENS6_IJNS7_ILi128EEENS7_ILi176EEESA_EEELi128ENS_6half_tEfNS_4arch4Sm90ELb0ELb0ELb0ELb0ELb0ELb0ELb0ELb1ELb1ELb0ELb0ELb0EEENS1_21CollectiveEpilogueFwdINS6_IJSA_SA_SB_EEES9_SD_SF_Li256ELb0ELb0ELb0ELb0EEENS1_29StaticPersistentTileSchedulerILb0EEEEEEEEEvNT_6ParamsE:
        .type           _ZN7cutlass13device_kernelIN5flash11enable_sm90INS1_16FlashAttnFwdSm90INS1_25CollectiveMainloopFwdSm90ILi2EN4cute5tupleIJNS5_1CILi1EEES8_S8_EEENS6_IJNS7_ILi128EEENS7_ILi176EEESA_EEELi128ENS_6half_tEfNS_4arch4Sm90ELb0ELb0ELb0ELb0ELb0ELb0ELb0ELb1ELb1ELb0ELb0ELb0EEENS1_21CollectiveEpilogueFwdINS6_IJSA_SA_SB_EEES9_SD_SF_Li256ELb0ELb0ELb0ELb0EEENS1_29StaticPersistentTileSchedulerILb0EEEEEEEEEvNT_6ParamsE,@function
        .size           _ZN7cutlass13device_kernelIN5flash11enable_sm90INS1_16FlashAttnFwdSm90INS1_25CollectiveMainloopFwdSm90ILi2EN4cute5tupleIJNS5_1CILi1EEES8_S8_EEENS6_IJNS7_ILi128EEENS7_ILi176EEESA_EEELi128ENS_6half_tEfNS_4arch4Sm90ELb0ELb0ELb0ELb0ELb0ELb0ELb0ELb1ELb1ELb0ELb0ELb0EEENS1_21CollectiveEpilogueFwdINS6_IJSA_SA_SB_EEES9_SD_SF_Li256ELb0ELb0ELb0ELb0EEENS1_29StaticPersistentTileSchedulerILb0EEEEEEEEEvNT_6ParamsE,(.L_x_10 - _ZN7cutlass13device_kernelIN5flash11enable_sm90INS1_16FlashAttnFwdSm90INS1_25CollectiveMainloopFwdSm90ILi2EN4cute5tupleIJNS5_1CILi1EEES8_S8_EEENS6_IJNS7_ILi128EEENS7_ILi176EEESA_EEELi128ENS_6half_tEfNS_4arch4Sm90ELb0ELb0ELb0ELb0ELb0ELb0ELb0ELb1ELb1ELb0ELb0ELb0EEENS1_21CollectiveEpilogueFwdINS6_IJSA_SA_SB_EEES9_SD_SF_Li256ELb0ELb0ELb0ELb0EEENS1_29StaticPersistentTileSchedulerILb0EEEEEEEEEvNT_6ParamsE)
        .other          _ZN7cutlass13device_kernelIN5flash11enable_sm90INS1_16FlashAttnFwdSm90INS1_25CollectiveMainloopFwdSm90ILi2EN4cute5tupleIJNS5_1CILi1EEES8_S8_EEENS6_IJNS7_ILi128EEENS7_ILi176EEESA_EEELi128ENS_6half_tEfNS_4arch4Sm90ELb0ELb0ELb0ELb0ELb0ELb0ELb0ELb1ELb1ELb0ELb0ELb0EEENS1_21CollectiveEpilogueFwdINS6_IJSA_SA_SB_EEES9_SD_SF_Li256ELb0ELb0ELb0ELb0EEENS1_29StaticPersistentTileSchedulerILb0EEEEEEEEEvNT_6ParamsE,@"STO_CUDA_ENTRY STV_DEFAULT"
_ZN7cutlass13device_kernelIN5flash11enable_sm90INS1_16FlashAttnFwdSm90INS1_25CollectiveMainloopFwdSm90ILi2EN4cute5tupleIJNS5_1CILi1EEES8_S8_EEENS6_IJNS7_ILi128EEENS7_ILi176EEESA_EEELi128ENS_6half_tEfNS_4arch4Sm90ELb0ELb0ELb0ELb0ELb0ELb0ELb0ELb1ELb1ELb0ELb0ELb0EEENS1_21CollectiveEpilogueFwdINS6_IJSA_SA_SB_EEES9_SD_SF_Li256ELb0ELb0ELb0ELb0EEENS1_29StaticPersistentTileSchedulerILb0EEEEEEEEEvNT_6ParamsE:
[----:B------:R-:W-:Y:S01]  /*0000*/  LDC R1, c[0x0][0x37c] ;  /* 0x0000df00ff017b82 */ /* 0x000fe20000000800 */
[----:B------:R-:W-:Y:S05]  /*0010*/  EXIT ;  /* 0x000000000000794d */ /* 0x000fea0003800000 */
.L_x_0:
[----:B------:R-:W-:-:S00]  /*0020*/  BRA `(.L_x_0) ;  /* 0xfffffffc00fc7947 */ /* 0x000fc0000383ffff */
[----:B------:R-:W-:-:S00]  /*0030*/  NOP ;  /* 0x0000000000007918 */ /* 0x000fc00000000000 */
        /* <DEDUP_REMOVED lines=12> */
.L_x_10:


//--------------------- .text._ZN7cutlass13device_kernelIN5flash11enable_sm90INS1_16FlashAttnFwdSm90INS1_25CollectiveMainloopFwdSm90ILi2EN4cute5tupleIJNS5_1CILi2EEENS7_ILi1EEES9_EEENS6_IJNS7_ILi128EEENS7_ILi176EEESB_EEELi128ENS_6half_tEfNS_4arch4Sm90ELb0ELb0ELb0ELb0ELb0ELb0ELb0ELb1ELb1ELb0ELb0ELb0EEENS1_21CollectiveEpilogueFwdINS6_IJSB_SB_SC_EEESA_SE_SG_Li256ELb0ELb0ELb0ELb0EEENS1_29StaticPersistentTileSchedulerILb0EEEEEEEEEvNT_6ParamsE --------------------------
	.section	.text._ZN7cutlass13device_kernelIN5flash11enable_sm90INS1_16FlashAttnFwdSm90INS1_25CollectiveMainloopFwdSm90ILi2EN4cute5tupleIJNS5_1CILi2EEENS7_ILi1EEES9_EEENS6_IJNS7_ILi128EEENS7_ILi176EEESB_EEELi128ENS_6half_tEfNS_4arch4Sm90ELb0ELb0ELb0ELb0ELb0ELb0ELb0ELb1ELb1ELb0ELb0ELb0EEENS1_21CollectiveEpilogueFwdINS6_IJSB_SB_SC_EEESA_SE_SG_Li256ELb0ELb0ELb0ELb0EEENS1_29StaticPersistentTileSchedulerILb0EEEEEEEEEvNT_6ParamsE,"ax",@progbits
	.align	128
.text._ZN7cutlass13device_kernelIN5flash11enable_sm90INS1_16FlashAttnFwdSm90INS1_25CollectiveMainloopFwdSm90ILi2EN4cute5tupleIJNS5_1CILi2EEENS7_ILi1EEES9_EEENS6_IJNS7_ILi128EEENS7_ILi176EEESB_EEELi128ENS_6half_tEfNS_4arch4Sm90ELb0ELb0ELb0ELb0ELb0ELb0ELb0ELb1ELb1ELb0ELb0ELb0EEENS1_21CollectiveEpilogueFwdINS6_IJSB_SB_SC_EEESA_SE_SG_Li256ELb0ELb0ELb0ELb0EEENS1_29StaticPersistentTileSchedulerILb0EEEEEEEEEvNT_6ParamsE:
        .type           _ZN7cutlass13device_kernelIN5flash11enable_sm90INS1_16FlashAttnFwdSm90INS1_25CollectiveMainloopFwdSm90ILi2EN4cute5tupleIJNS5_1CILi2EEENS7_ILi1EEES9_EEENS6_IJNS7_ILi128EEENS7_ILi176EEESB_EEELi128ENS_6half_tEfNS_4arch4Sm90ELb0ELb0ELb0ELb0ELb0ELb0ELb0ELb1ELb1ELb0ELb0ELb0EEENS1_21CollectiveEpilogueFwdINS6_IJSB_SB_SC_EEESA_SE_SG_Li256ELb0ELb0ELb0ELb0EEENS1_29StaticPersistentTileSchedulerILb0EEEEEEEEEvNT_6ParamsE,@function
        .size           _ZN7cutlass13device_kernelIN5flash11enable_sm90INS1_16FlashAttnFwdSm90INS1_25CollectiveMainloopFwdSm90ILi2EN4cute5tupleIJNS5_1CILi2EEENS7_ILi1EEES9_EEENS6_IJNS7_ILi128EEENS7_ILi176EEESB_EEELi128ENS_6half_tEfNS_4arch4Sm90ELb0ELb0ELb0ELb0ELb0ELb0ELb0ELb1ELb1ELb0ELb0ELb0EEENS1_21CollectiveEpilogueFwdINS6_IJSB_SB_SC_EEESA_SE_SG_Li256ELb0ELb0ELb0ELb0EEENS1_29StaticPersistentTileSchedulerILb0EEEEEEEEEvNT_6ParamsE,(.L_x_11 - _ZN7cutlass13device_kernelIN5flash11enable_sm90INS1_16FlashAttnFwdSm90INS1_25CollectiveMainloopFwdSm90ILi2EN4cute5tupleIJNS5_1CILi2EEENS7_ILi1EEES9_EEENS6_IJNS7_ILi128EEENS7_ILi176EEESB_EEELi128ENS_6half_tEfNS_4arch4Sm90ELb0ELb0ELb0ELb0ELb0ELb0ELb0ELb1ELb1ELb0ELb0ELb0EEENS1_21CollectiveEpilogueFwdINS6_IJSB_SB_SC_EEESA_SE_SG_Li256ELb0ELb0ELb0ELb0EEENS1_29StaticPersistentTileSchedulerILb0EEEEEEEEEvNT_6ParamsE)
        .other          _ZN7cutlass13device_kernelIN5flash11enable_sm90INS1_16FlashAttnFwdSm90INS1_25CollectiveMainloopFwdSm90ILi2EN4cute5tupleIJNS5_1CILi2EEENS7_ILi1EEES9_EEENS6_IJNS7_ILi128EEENS7_ILi176EEESB_EEELi128ENS_6half_tEfNS_4arch4Sm90ELb0ELb0ELb0ELb0ELb0ELb0ELb0ELb1ELb1ELb0ELb0ELb0EEENS1_21CollectiveEpilogueFwdINS6_IJSB_SB_SC_EEESA_SE_SG_Li256ELb0ELb0ELb0ELb0EEENS1_29StaticPersistentTileSchedulerILb0EEEEEEEEEvNT_6ParamsE,@"STO_CUDA_ENTRY STV_DEFAULT"
_ZN7cutlass13device_kernelIN5flash11enable_sm90INS1_16FlashAttnFwdSm90INS1_25CollectiveMainloopFwdSm90ILi2EN4cute5tupleIJNS5_1CILi2EEENS7_ILi1EEES9_EEENS6_IJNS7_ILi128EEENS7_ILi176EEESB_EEELi128ENS_6half_tEfNS_4arch4Sm90ELb0ELb0ELb0ELb0ELb0ELb0ELb0ELb1ELb1ELb0ELb0ELb0EEENS1_21CollectiveEpilogueFwdINS6_IJSB_SB_SC_EEESA_SE_SG_Li256ELb0ELb0ELb0ELb0EEENS1_29StaticPersistentTileSchedulerILb0EEEEEEEEEvNT_6ParamsE:
[----:B------:R-:W-:Y:S01]  /*0000*/  LDC R1, c[0x0][0x37c] ;  /* 0x0000df00ff017b82 */ /* 0x000fe20000000800 */
[----:B------:R-:W-:Y:S05]  /*0010*/  EXIT ;  /* 0x000000000000794d */ /* 0x000fea0003800000 */
.L_x_1:
        /* <DEDUP_REMOVED lines=14> */
.L_x_11:


//--------------------- .text._ZN7cutlass13device_kernelIN5flash11enable_sm90INS1_16FlashAttnFwdSm90INS1_25CollectiveMainloopFwdSm90ILi2EN4cute5tupleIJNS5_1CILi1EEES8_S8_EEENS6_IJNS7_ILi128EEENS7_ILi176EEESA_EEELi128ENS_6half_tEfNS_4arch4Sm90ELb0ELb0ELb0ELb1ELb0ELb0ELb0ELb1ELb1ELb0ELb0ELb0EEENS1_21CollectiveEpilogueFwdINS6_IJSA_SA_SB_EEES9_SD_SF_Li256ELb1ELb0ELb0ELb0EEENS1_36VarlenDynamicPersistentTileSchedulerILi128ELi176ELi256ELi32ELb0ELb0ELb1ELb0ELb1ELb1EEEEEEEEEvNT_6ParamsE --------------------------
	.section	.text._ZN7cutlass13device_kernelIN5flash11enable_sm90INS1_16FlashAttnFwdSm90INS1_25CollectiveMainloopFwdSm90ILi2EN4cute5tupleIJNS5_1CILi1EEES8_S8_EEENS6_IJNS7_ILi128EEENS7_ILi176EEESA_EEELi128ENS_6half_tEfNS_4arch4Sm90ELb0ELb0ELb0ELb1ELb0ELb0ELb0ELb1ELb1ELb0ELb0ELb0EEENS1_21CollectiveEpilogueFwdINS6_IJSA_SA_SB_EEES9_SD_SF_Li256ELb1ELb0ELb0ELb0EEENS1_36VarlenDynamicPersistentTileSchedulerILi128ELi176ELi256ELi32ELb0ELb0ELb1ELb0ELb1ELb1EEEEEEEEEvNT_6ParamsE,"ax",@progbits
	.align	128
.text._ZN7cutlass13device_kernelIN5flash11enable_sm90INS1_16FlashAttnFwdSm90INS1_25CollectiveMainloopFwdSm90ILi2EN4cute5tupleIJNS5_1CILi1EEES8_S8_EEENS6_IJNS7_ILi128EEENS7_ILi176EEESA_EEELi128ENS_6half_tEfNS_4arch4Sm90ELb0ELb0ELb0ELb1ELb0ELb0ELb0ELb1ELb1ELb0ELb0ELb0EEENS1_21CollectiveEpilogueFwdINS6_IJSA_SA_SB_EEES9_SD_SF_Li256ELb1ELb0ELb0ELb0EEENS1_36VarlenDynamicPersistentTileSchedulerILi128ELi176ELi256ELi32ELb0ELb0ELb1ELb0ELb1ELb1EEEEEEEEEvNT_6ParamsE:
        .type           _ZN7cutlass13device_kernelIN5flash11enable_sm90INS1_16FlashAttnFwdSm90INS1_25CollectiveMainloopFwdSm90ILi2EN4cute5tupleIJNS5_1CILi1EEES8_S8_EEENS6_IJNS7_ILi128EEENS7_ILi176EEESA_EEELi128ENS_6half_tEfNS_4arch4Sm90ELb0ELb0ELb0ELb1ELb0ELb0ELb0ELb1ELb1ELb0ELb0ELb0EEENS1_21CollectiveEpilogueFwdINS6_IJSA_SA_SB_EEES9_SD_SF_Li256ELb1ELb0ELb0ELb0EEENS1_36VarlenDynamicPersistentTileSchedulerILi128ELi176ELi256ELi32ELb0ELb0ELb1ELb0ELb1ELb1EEEEEEEEEvNT_6ParamsE,@function
        .size           _ZN7cutlass13device_kernelIN5flash11enable_sm90INS1_16FlashAttnFwdSm90INS1_25CollectiveMainloopFwdSm90ILi2EN4cute5tupleIJNS5_1CILi1EEES8_S8_EEENS6_IJNS7_ILi128EEENS7_ILi176EEESA_EEELi128ENS_6half_tEfNS_4arch4Sm90ELb0ELb0ELb0ELb1ELb0ELb0ELb0ELb1ELb1ELb0ELb0ELb0EEENS1_21CollectiveEpilogueFwdINS6_IJSA_SA_SB_EEES9_SD_SF_Li256ELb1ELb0ELb0ELb0EEENS1_36VarlenDynamicPersistentTileSchedulerILi128ELi176ELi256ELi32ELb0ELb0ELb1ELb0ELb1ELb1EEEEEEEEEvNT_6ParamsE,(.L_x_12 - _ZN7cutlass13device_kernelIN5flash11enable_sm90INS1_16FlashAttnFwdSm90INS1_25CollectiveMainloopFwdSm90ILi2EN4cute5tupleIJNS5_1CILi1EEES8_S8_EEENS6_IJNS7_ILi128EEENS7_ILi176EEESA_EEELi128ENS_6half_tEfNS_4arch4Sm90ELb0ELb0ELb0ELb1ELb0ELb0ELb0ELb1ELb1ELb0ELb0ELb0EEENS1_21CollectiveEpilogueFwdINS6_IJSA_SA_SB_EEES9_SD_SF_Li256ELb1ELb0ELb0ELb0EEENS1_36VarlenDynamicPersistentTileSchedulerILi128ELi176ELi256ELi32ELb0ELb0ELb1ELb0ELb1ELb1EEEEEEEEEvNT_6ParamsE)
        .other          _ZN7cutlass13device_kernelIN5flash11enable_sm90INS1_16FlashAttnFwdSm90INS1_25CollectiveMainloopFwdSm90ILi2EN4cute5tupleIJNS5_1CILi1EEES8_S8_EEENS6_IJNS7_ILi128EEENS7_ILi176EEESA_EEELi128ENS_6half_tEfNS_4arch4Sm90ELb0ELb0ELb0ELb1ELb0ELb0ELb0ELb1ELb1ELb0ELb0ELb0EEENS1_21CollectiveEpilogueFwdINS6_IJSA_SA_SB_EEES9_SD_SF_Li256ELb1ELb0ELb0ELb0EEENS1_36VarlenDynamicPersistentTileSchedulerILi128ELi176ELi256ELi32ELb0ELb0ELb1ELb0ELb1ELb1EEEEEEEEEvNT_6ParamsE,@"STO_CUDA_ENTRY STV_DEFAULT"
_ZN7cutlass13device_kernelIN5flash11enable_sm90INS1_16FlashAttnFwdSm90INS1_25CollectiveMainloopFwdSm90ILi2EN4cute5tupleIJNS5_1CILi1EEES8_S8_EEENS6_IJNS7_ILi128EEENS7_ILi176EEESA_EEELi128ENS_6half_tEfNS_4arch4Sm90ELb0ELb0ELb0ELb1ELb0ELb0ELb0ELb1ELb1ELb0ELb0ELb0EEENS1_21CollectiveEpilogueFwdINS6_IJSA_SA_SB_EEES9_SD_SF_Li256ELb1ELb0ELb0ELb0EEENS1_36VarlenDynamicPersistentTileSchedulerILi128ELi176ELi256ELi32ELb0ELb0ELb1ELb0ELb1ELb1EEEEEEEEEvNT_6ParamsE:
[----:B------:R-:W-:Y:S01]  /*0000*/  LDC R1, c[0x0][0x37c] ;  /* 0x0000df00ff017b82 */ /* 0x000fe20000000800 */
[----:B------:R-:W-:Y:S05]  /*0010*/  EXIT ;  /* 0x000000000000794d */ /* 0x000fea0003800000 */
.L_x_2:
        /* <DEDUP_REMOVED lines=14> */
.L_x_12:


//--------------------- .text._ZN7cutlass13device_kernelIN5flash11enable_sm90INS1_16FlashAttnFwdSm90INS1_25CollectiveMainloopFwdSm90ILi2EN4cute5tupleIJNS5_1CILi1EEES8_S8_EEENS6_IJNS7_ILi128EEENS7_ILi176EEESA_EEELi128ENS_6half_tEfNS_4arch4Sm90ELb0ELb0ELb0ELb1ELb0ELb1ELb0ELb1ELb1ELb0ELb0ELb0EEENS1_21CollectiveEpilogueFwdINS6_IJSA_SA_SB_EEES9_SD_SF_Li256ELb1ELb0ELb0ELb0EEENS1_36VarlenDynamicPersistentTileSchedulerILi128ELi176ELi256ELi32ELb0ELb0ELb1ELb0ELb1ELb1EEEEEEEEEvNT_6ParamsE --------------------------
	.section	.text._ZN7cutlass13device_kernelIN5flash11enable_sm90INS1_16FlashAttnFwdSm90INS1_25CollectiveMainloopFwdSm90ILi2EN4cute5tupleIJNS5_1CILi1EEES8_S8_EEENS6_IJNS7_ILi128EEENS7_ILi176EEESA_EEELi128ENS_6half_tEfNS_4arch4Sm90ELb0ELb0ELb0ELb1ELb0ELb1ELb0ELb1ELb1ELb0ELb0ELb0EEENS1_21CollectiveEpilogueFwdINS6_IJSA_SA_SB_EEES9_SD_SF_Li256ELb1ELb0ELb0ELb0EEENS1_36VarlenDynamicPersistentTileSchedulerILi128ELi176ELi256ELi32ELb0ELb0ELb1ELb0ELb1ELb1EEEEEEEEEvNT_6ParamsE,"ax",@progbits
	.align	128
.text._ZN7cutlass13device_kernelIN5flash11enable_sm90INS1_16FlashAttnFwdSm90INS1_25CollectiveMainloopFwdSm90ILi2EN4cute5tupleIJNS5_1CILi1EEES8_S8_EEENS6_IJNS7_ILi128EEENS7_ILi176EEESA_EEELi128ENS_6half_tEfNS_4arch4Sm90ELb0ELb0ELb0ELb1ELb0ELb1ELb0ELb1ELb1ELb0ELb0ELb0EEENS1_21CollectiveEpilogueFwdINS6_IJSA_SA_SB_EEES9_SD_SF_Li256ELb1ELb0ELb0ELb0EEENS1_36VarlenDynamicPersistentTileSchedulerILi128ELi176ELi256ELi32ELb0ELb0ELb1ELb0ELb1ELb1EEEEEEEEEvNT_6ParamsE:
        .type           _ZN7cutlass13device_kernelIN5flash11enable_sm90INS1_16FlashAttnFwdSm90INS1_25CollectiveMainloopFwdSm90ILi2EN4cute5tupleIJNS5_1CILi1EEES8_S8_EEENS6_IJNS7_ILi128EEENS7_ILi176EEESA_EEELi128ENS_6half_tEfNS_4arch4Sm90ELb0ELb0ELb0ELb1ELb0ELb1ELb0ELb1ELb1ELb0ELb0ELb0EEENS1_21CollectiveEpilogueFwdINS6_IJSA_SA_SB_EEES9_SD_SF_Li256ELb1ELb0ELb0ELb0EEENS1_36VarlenDynamicPersistentTileSchedulerILi128ELi176ELi256ELi32ELb0ELb0ELb1ELb0ELb1ELb1EEEEEEEEEvNT_6ParamsE,@function
        .size           _ZN7cutlass13device_kernelIN5flash11enable_sm90INS1_16FlashAttnFwdSm90INS1_25CollectiveMainloopFwdSm90ILi2EN4cute5tupleIJNS5_1CILi1EEES8_S8_EEENS6_IJNS7_ILi128EEENS7_ILi176EEESA_EEELi128ENS_6half_tEfNS_4arch4Sm90ELb0ELb0ELb0ELb1ELb0ELb1ELb0ELb1ELb1ELb0ELb0ELb0EEENS1_21CollectiveEpilogueFwdINS6_IJSA_SA_SB_EEES9_SD_SF_Li256ELb1ELb0ELb0ELb0EEENS1_36VarlenDynamicPersistentTileSchedulerILi128ELi176ELi256ELi32ELb0ELb0ELb1ELb0ELb1ELb1EEEEEEEEEvNT_6ParamsE,(.L_x_13 - _ZN7cutlass13device_kernelIN5flash11enable_sm90INS1_16FlashAttnFwdSm90INS1_25CollectiveMainloopFwdSm90ILi2EN4cute5tupleIJNS5_1CILi1EEES8_S8_EEENS6_IJNS7_ILi128EEENS7_ILi176EEESA_EEELi128ENS_6half_tEfNS_4arch4Sm90ELb0ELb0ELb0ELb1ELb0ELb1ELb0ELb1ELb1ELb0ELb0ELb0EEENS1_21CollectiveEpilogueFwdINS6_IJSA_SA_SB_EEES9_SD_SF_Li256ELb1ELb0ELb0ELb0EEENS1_36VarlenDynamicPersistentTileSchedulerILi128ELi176ELi256ELi32ELb0ELb0ELb1ELb0ELb1ELb1EEEEEEEEEvNT_6ParamsE)
        .other          _ZN7cutlass13device_kernelIN5flash11enable_sm90INS1_16FlashAttnFwdSm90INS1_25CollectiveMainloopFwdSm90ILi2EN4cute5tupleIJNS5_1CILi1EEES8_S8_EEENS6_IJNS7_ILi128EEENS7_ILi176EEESA_EEELi128ENS_6half_tEfNS_4arch4Sm90ELb0ELb0ELb0ELb1ELb0ELb1ELb0ELb1ELb1ELb0ELb0ELb0EEENS1_21CollectiveEpilogueFwdINS6_IJSA_SA_SB_EEES9_SD_SF_Li256ELb1ELb0ELb0ELb0EEENS1_36VarlenDynamicPersistentTileSchedulerILi128ELi176ELi256ELi32ELb0ELb0ELb1ELb0ELb1ELb1EEEEEEEEEvNT_6ParamsE,@"STO_CUDA_ENTRY STV_DEFAULT"
_ZN7cutlass13device_kernelIN5flash11enable_sm90INS1_16FlashAttnFwdSm90INS1_25CollectiveMainloopFwdSm90ILi2EN4cute5tupleIJNS5_1CILi1EEES8_S8_EEENS6_IJNS7_ILi128EEENS7_ILi176EEESA_EEELi128ENS_6half_tEfNS_4arch4Sm90ELb0ELb0ELb0ELb1ELb0ELb1ELb0ELb1ELb1ELb0ELb0ELb0EEENS1_21CollectiveEpilogueFwdINS6_IJSA_SA_SB_EEES9_SD_SF_Li256ELb1ELb0ELb0ELb0EEENS1_36VarlenDynamicPersistentTileSchedulerILi128ELi176ELi256ELi32ELb0ELb0ELb1ELb0ELb1ELb1EEEEEEEEEvNT_6ParamsE:
[----:B------:R-:W-:Y:S01]  /*0000*/  LDC R1, c[0x0][0x37c] ;  /* 0x0000df00ff017b82 */ /* 0x000fe20000000800 */
[----:B------:R-:W-:Y:S05]  /*0010*/  EXIT ;  /* 0x000000000000794d */ /* 0x000fea0003800000 */
.L_x_3:
        /* <DEDUP_REMOVED lines=14> */
.L_x_13:


//--------------------- .text._ZN7cutlass13device_kernelIN5flash11enable_sm90INS1_16FlashAttnFwdSm90INS1_25CollectiveMainloopFwdSm90ILi2EN4cute5tupleIJNS5_1CILi1EEES8_S8_EEENS6_IJNS7_ILi128EEESA_SA_EEELi128ENS_6half_tEfNS_4arch4Sm90ELb0ELb1ELb0ELb0ELb0ELb0ELb0ELb1ELb1ELb0ELb0ELb0EEENS1_21CollectiveEpilogueFwdISB_S9_SC_SE_Li256ELb0ELb0ELb0ELb0EEENS1_30DynamicPersistentTileSchedulerILi256ELi32ELb0ELb0ELb1EEEEEEEEEvNT_6ParamsE --------------------------
	.section	.text._ZN7cutlass13device_kernelIN5flash11enable_sm90INS1_16FlashAttnFwdSm90INS1_25CollectiveMainloopFwdSm90ILi2EN4cute5tupleIJNS5_1CILi1EEES8_S8_EEENS6_IJNS7_ILi128EEESA_SA_EEELi128ENS_6half_tEfNS_4arch4Sm90ELb0ELb1ELb0ELb0ELb0ELb0ELb0ELb1ELb1ELb0ELb0ELb0EEENS1_21CollectiveEpilogueFwdISB_S9_SC_SE_Li256ELb0ELb0ELb0ELb0EEENS1_30DynamicPersistentTileSchedulerILi256ELi32ELb0ELb0ELb1EEEEEEEEEvNT_6ParamsE,"ax",@progbits
	.align	128
.text._ZN7cutlass13device_kernelIN5flash11enable_sm90INS1_16FlashAttnFwdSm90INS1_25CollectiveMainloopFwdSm90ILi2EN4cute5tupleIJNS5_1CILi1EEES8_S8_EEENS6_IJNS7_ILi128EEESA_SA_EEELi128ENS_6half_tEfNS_4arch4Sm90ELb0ELb1ELb0ELb0ELb0ELb0ELb0ELb1ELb1ELb0ELb0ELb0EEENS1_21CollectiveEpilogueFwdISB_S9_SC_SE_Li256ELb0ELb0ELb0ELb0EEENS1_30DynamicPersistentTileSchedulerILi256ELi32ELb0ELb0ELb1EEEEEEEEEvNT_6ParamsE:
        .type           _ZN7cutlass13device_kernelIN5flash11enable_sm90INS1_16FlashAttnFwdSm90INS1_25CollectiveMainloopFwdSm90ILi2EN4cute5tupleIJNS5_1CILi1EEES8_S8_EEENS6_IJNS7_ILi128EEESA_SA_EEELi128ENS_6half_tEfNS_4arch4Sm90ELb0ELb1ELb0ELb0ELb0ELb0ELb0ELb1ELb1ELb0ELb0ELb0EEENS1_21CollectiveEpilogueFwdISB_S9_SC_SE_Li256ELb0ELb0ELb0ELb0EEENS1_30DynamicPersistentTileSchedulerILi256ELi32ELb0ELb0ELb1EEEEEEEEEvNT_6ParamsE,@function
        .size           _ZN7cutlass13device_kernelIN5flash11enable_sm90INS1_16FlashAttnFwdSm90INS1_25CollectiveMainloopFwdSm90ILi2EN4cute5tupleIJNS5_1CILi1EEES8_S8_EEENS6_IJNS7_ILi128EEESA_SA_EEELi128ENS_6half_tEfNS_4arch4Sm90ELb0ELb1ELb0ELb0ELb0ELb0ELb0ELb1ELb1ELb0ELb0ELb0EEENS1_21CollectiveEpilogueFwdISB_S9_SC_SE_Li256ELb0ELb0ELb0ELb0EEENS1_30DynamicPersistentTileSchedulerILi256ELi32ELb0ELb0ELb1EEEEEEEEEvNT_6ParamsE,(.L_x_14 - _ZN7cutlass13device_kernelIN5flash11enable_sm90INS1_16FlashAttnFwdSm90INS1_25CollectiveMainloopFwdSm90ILi2EN4cute5tupleIJNS5_1CILi1EEES8_S8_EEENS6_IJNS7_ILi128EEESA_SA_EEELi128ENS_6half_tEfNS_4arch4Sm90ELb0ELb1ELb0ELb0ELb0ELb0ELb0ELb1ELb1ELb0ELb0ELb0EEENS1_21CollectiveEpilogueFwdISB_S9_SC_SE_Li256ELb0ELb0ELb0ELb0EEENS1_30DynamicPersistentTileSchedulerILi256ELi32ELb0ELb0ELb1EEEEEEEEEvNT_6ParamsE)
        .other          _ZN7cutlass13device_kernelIN5flash11enable_sm90INS1_16FlashAttnFwdSm90INS1_25CollectiveMainloopFwdSm90ILi2EN4cute5tupleIJNS5_1CILi1EEES8_S8_EEENS6_IJNS7_ILi128EEESA_SA_EEELi128ENS_6half_tEfNS_4arch4Sm90ELb0ELb1ELb0ELb0ELb0ELb0ELb0ELb1ELb1ELb0ELb0ELb0EEENS1_21CollectiveEpilogueFwdISB_S9_SC_SE_Li256ELb0ELb0ELb0ELb0EEENS1_30DynamicPersistentTileSchedulerILi256ELi32ELb0ELb0ELb1EEEEEEEEEvNT_6ParamsE,@"STO_CUDA_ENTRY STV_DEFAULT"
_ZN7cutlass13device_kernelIN5flash11enable_sm90INS1_16FlashAttnFwdSm90INS1_25CollectiveMainloopFwdSm90ILi2EN4cute5tupleIJNS5_1CILi1EEES8_S8_EEENS6_IJNS7_ILi128EEESA_SA_EEELi128ENS_6half_tEfNS_4arch4Sm90ELb0ELb1ELb0ELb0ELb0ELb0ELb0ELb1ELb1ELb0ELb0ELb0EEENS1_21CollectiveEpilogueFwdISB_S9_SC_SE_Li256ELb0ELb0ELb0ELb0EEENS1_30DynamicPersistentTileSchedulerILi256ELi32ELb0ELb0ELb1EEEEEEEEEvNT_6ParamsE:
[----:B------:R-:W-:Y:S01]  /*0000*/  LDC R1, c[0x0][0x37c] ;  /* 0x0000df00ff017b82 */ /* 0x000fe20000000800 */
[----:B------:R-:W-:Y:S05]  /*0010*/  EXIT ;  /* 0x000000000000794d */ /* 0x000fea0003800000 */
.L_x_4:
        /* <DEDUP_REMOVED lines=14> */
.L_x_14:


//--------------------- .text._ZN7cutlass13device_kernelIN5flash11enable_sm90INS1_16FlashAttnFwdSm90INS1_25CollectiveMainloopFwdSm90ILi2EN4cute5tupleIJNS5_1CILi1EEES8_S8_EEENS6_IJNS7_ILi128EEESA_SA_EEELi128ENS_6half_tEfNS_4arch4Sm90ELb0ELb1ELb0ELb1ELb0ELb0ELb0ELb1ELb1ELb0ELb0ELb0EEENS1_21CollectiveEpilogueFwdISB_S9_SC_SE_Li256ELb1ELb0ELb0ELb0EEENS1_36VarlenDynamicPersistentTileSchedulerILi128ELi128ELi256ELi32ELb0ELb0ELb1ELb1ELb0ELb1EEEEEEEEEvNT_6ParamsE --------------------------
	.section	.text._ZN7cutlass13device_kernelIN5flash11enable_sm90INS1_16FlashAttnFwdSm90INS1_25CollectiveMainloopFwdSm90ILi2EN4cute5tupleIJNS5_1CILi1EEES8_S8_EEENS6_IJNS7_ILi128EEESA_SA_EEELi128ENS_6half_tEfNS_4arch4Sm90ELb0ELb1ELb0ELb1ELb0ELb0ELb0ELb1ELb1ELb0ELb0ELb0EEENS1_21CollectiveEpilogueFwdISB_S9_SC_SE_Li256ELb1ELb0ELb0ELb0EEENS1_36VarlenDynamicPersistentTileSchedulerILi128ELi128ELi256ELi32ELb0ELb0ELb1ELb1ELb0ELb1EEEEEEEEEvNT_6ParamsE,"ax",@progbits
	.align	128
.text._ZN7cutlass13device_kernelIN5flash11enable_sm90INS1_16FlashAttnFwdSm90INS1_25CollectiveMainloopFwdSm90ILi2EN4cute5tupleIJNS5_1CILi1EEES8_S8_EEENS6_IJNS7_ILi128EEESA_SA_EEELi128ENS_6half_tEfNS_4arch4Sm90ELb0ELb1ELb0ELb1ELb0ELb0ELb0ELb1ELb1ELb0ELb0ELb0EEENS1_21CollectiveEpilogueFwdISB_S9_SC_SE_Li256ELb1ELb0ELb0ELb0EEENS1_36VarlenDynamicPersistentTileSchedulerILi128ELi128ELi256ELi32ELb0ELb0ELb1ELb1ELb0ELb1EEEEEEEEEvNT_6ParamsE:
        .type           _ZN7cutlass13device_kernelIN5flash11enable_sm90INS1_16FlashAttnFwdSm90INS1_25CollectiveMainloopFwdSm90ILi2EN4cute5tupleIJNS5_1CILi1EEES8_S8_EEENS6_IJNS7_ILi128EEESA_SA_EEELi128ENS_6half_tEfNS_4arch4Sm90ELb0ELb1ELb0ELb1ELb0ELb0ELb0ELb1ELb1ELb0ELb0ELb0EEENS1_21CollectiveEpilogueFwdISB_S9_SC_SE_Li256ELb1ELb0ELb0ELb0EEENS1_36VarlenDynamicPersistentTileSchedulerILi128ELi128ELi256ELi32ELb0ELb0ELb1ELb1ELb0ELb1EEEEEEEEEvNT_6ParamsE,@function
        .size           _ZN7cutlass13device_kernelIN5flash11enable_sm90INS1_16FlashAttnFwdSm90INS1_25CollectiveMainloopFwdSm90ILi2EN4cute5tupleIJNS5_1CILi1EEES8_S8_EEENS6_IJNS7_ILi128EEESA_SA_EEELi128ENS_6half_tEfNS_4arch4Sm90ELb0ELb1ELb0ELb1ELb0ELb0ELb0ELb1ELb1ELb0ELb0ELb0EEENS1_21CollectiveEpilogueFwdISB_S9_SC_SE_Li256ELb1ELb0ELb0ELb0EEENS1_36VarlenDynamicPersistentTileSchedulerILi128ELi128ELi256ELi32ELb0ELb0ELb1ELb1ELb0ELb1EEEEEEEEEvNT_6ParamsE,(.L_x_15 - _ZN7cutlass13device_kernelIN5flash11enable_sm90INS1_16FlashAttnFwdSm90INS1_25CollectiveMainloopFwdSm90ILi2EN4cute5tupleIJNS5_1CILi1EEES8_S8_EEENS6_IJNS7_ILi128EEESA_SA_EEELi128ENS_6half_tEfNS_4arch4Sm90ELb0ELb1ELb0ELb1ELb0ELb0ELb0ELb1ELb1ELb0ELb0ELb0EEENS1_21CollectiveEpilogueFwdISB_S9_SC_SE_Li256ELb1ELb0ELb0ELb0EEENS1_36VarlenDynamicPersistentTileSchedulerILi128ELi128ELi256ELi32ELb0ELb0ELb1ELb1ELb0ELb1EEEEEEEEEvNT_6ParamsE)
        .other          _ZN7cutlass13device_kernelIN5flash11enable_sm90INS1_16FlashAttnFwdSm90INS1_25CollectiveMainloopFwdSm90ILi2EN4cute5tupleIJNS5_1CILi1EEES8_S8_EEENS6_IJNS7_ILi128EEESA_SA_EEELi128ENS_6half_tEfNS_4arch4Sm90ELb0ELb1ELb0ELb1ELb0ELb0ELb0ELb1ELb1ELb0ELb0ELb0EEENS1_21CollectiveEpilogueFwdISB_S9_SC_SE_Li256ELb1ELb0ELb0ELb0EEENS1_36VarlenDynamicPersistentTileSchedulerILi128ELi128ELi256ELi32ELb0ELb0ELb1ELb1ELb0ELb1EEEEEEEEEvNT_6ParamsE,@"STO_CUDA_ENTRY STV_DEFAULT"
_ZN7cutlass13device_kernelIN5flash11enable_sm90INS1_16FlashAttnFwdSm90INS1_25CollectiveMainloopFwdSm90ILi2EN4cute5tupleIJNS5_1CILi1EEES8_S8_EEENS6_IJNS7_ILi128EEESA_SA_EEELi128ENS_6half_tEfNS_4arch4Sm90ELb0ELb1ELb0ELb1ELb0ELb0ELb0ELb1ELb1ELb0ELb0ELb0EEENS1_21CollectiveEpilogueFwdISB_S9_SC_SE_Li256ELb1ELb0ELb0ELb0EEENS1_36VarlenDynamicPersistentTileSchedulerILi128ELi128ELi256ELi32ELb0ELb0ELb1ELb1ELb0ELb1EEEEEEEEEvNT_6ParamsE:
[----:B------:R-:W-:Y:S01]  /*0000*/  LDC R1, c[0x0][0x37c] ;  /* 0x0000df00ff017b82 */ /* 0x000fe20000000800 */
[----:B------:R-:W-:Y:S05]  /*0010*/  EXIT ;  /* 0x000000000000794d */ /* 0x000fea0003800000 */
.L_x_5:
        /* <DEDUP_REMOVED lines=14> */
.L_x_15:


//--------------------- .text._ZN7cutlass13device_kernelIN5flash11enable_sm90INS1_16FlashAttnFwdSm90INS1_25CollectiveMainloopFwdSm90ILi2EN4cute5tupleIJNS5_1CILi1EEES8_S8_EEENS6_IJNS7_ILi128EEESA_SA_EEELi128ENS_6half_tEfNS_4arch4Sm90ELb0ELb1ELb0ELb1ELb0ELb1ELb0ELb1ELb1ELb0ELb0ELb0EEENS1_21CollectiveEpilogueFwdISB_S9_SC_SE_Li256ELb1ELb0ELb0ELb0EEENS1_36VarlenDynamicPersistentTileSchedulerILi128ELi128ELi256ELi32ELb0ELb0ELb1ELb1ELb0ELb1EEEEEEEEEvNT_6ParamsE --------------------------
	.section	.text._ZN7cutlass13device_kernelIN5flash11enable_sm90INS1_16FlashAttnFwdSm90INS1_25CollectiveMainloopFwdSm90ILi2EN4cute5tupleIJNS5_1CILi1EEES8_S8_EEENS6_IJNS7_ILi128EEESA_SA_EEELi128ENS_6half_tEfNS_4arch4Sm90ELb0ELb1ELb0ELb1ELb0ELb1ELb0ELb1ELb1ELb0ELb0ELb0EEENS1_21CollectiveEpilogueFwdISB_S9_SC_SE_Li256ELb1ELb0ELb0ELb0EEENS1_36VarlenDynamicPersistentTileSchedulerILi128ELi128ELi256ELi32ELb0ELb0ELb1ELb1ELb0ELb1EEEEEEEEEvNT_6ParamsE,"ax",@progbits
	.align	128
.text._ZN7cutlass13device_kernelIN5flash11enable_sm90INS1_16FlashAttnFwdSm90INS1_25CollectiveMainloopFwdSm90ILi2EN4cute5tupleIJNS5_1CILi1EEES8_S8_EEENS6_IJNS7_ILi128EEESA_SA_EEELi128ENS_6half_tEfNS_4arch4Sm90ELb0ELb1ELb0ELb1ELb0ELb1ELb0ELb1ELb1ELb0ELb0ELb0EEENS1_21CollectiveEpilogueFwdISB_S9_SC_SE_Li256ELb1ELb0ELb0ELb0EEENS1_36VarlenDynamicPersistentTileSchedulerILi128ELi128ELi256ELi32ELb0ELb0ELb1ELb1ELb0ELb1EEEEEEEEEvNT_6ParamsE:
        .type           _ZN7cutlass13device_kernelIN5flash11enable_sm90INS1_16FlashAttnFwdSm90INS1_25CollectiveMainloopFwdSm90ILi2EN4cute5tupleIJNS5_1CILi1EEES8_S8_EEENS6_IJNS7_ILi128EEESA_SA_EEELi128ENS_6half_tEfNS_4arch4Sm90ELb0ELb1ELb0ELb1ELb0ELb1ELb0ELb1ELb1ELb0ELb0ELb0EEENS1_21CollectiveEpilogueFwdISB_S9_SC_SE_Li256ELb1ELb0ELb0ELb0EEENS1_36VarlenDynamicPersistentTileSchedulerILi128ELi128ELi256ELi32ELb0ELb0ELb1ELb1ELb0ELb1EEEEEEEEEvNT_6ParamsE,@function
        .size           _ZN7cutlass13device_kernelIN5flash11enable_sm90INS1_16FlashAttnFwdSm90INS1_25CollectiveMainloopFwdSm90ILi2EN4cute5tupleIJNS5_1CILi1EEES8_S8_EEENS6_IJNS7_ILi128EEESA_SA_EEELi128ENS_6half_tEfNS_4arch4Sm90ELb0ELb1ELb0ELb1ELb0ELb1ELb0ELb1ELb1ELb0ELb0ELb0EEENS1_21CollectiveEpilogueFwdISB_S9_SC_SE_Li256ELb1ELb0ELb0ELb0EEENS1_36VarlenDynamicPersistentTileSchedulerILi128ELi128ELi256ELi32ELb0ELb0ELb1ELb1ELb0ELb1EEEEEEEEEvNT_6ParamsE,(.L_x_16 - _ZN7cutlass13device_kernelIN5flash11enable_sm90INS1_16FlashAttnFwdSm90INS1_25CollectiveMainloopFwdSm90ILi2EN4cute5tupleIJNS5_1CILi1EEES8_S8_EEENS6_IJNS7_ILi128EEESA_SA_EEELi128ENS_6half_tEfNS_4arch4Sm90ELb0ELb1ELb0ELb1ELb0ELb1ELb0ELb1ELb1ELb0ELb0ELb0EEENS1_21CollectiveEpilogueFwdISB_S9_SC_SE_Li256ELb1ELb0ELb0ELb0EEENS1_36VarlenDynamicPersistentTileSchedulerILi128ELi128ELi256ELi32ELb0ELb0ELb1ELb1ELb0ELb1EEEEEEEEEvNT_6ParamsE)
        .other          _ZN7cutlass13device_kernelIN5flash11enable_sm90INS1_16FlashAttnFwdSm90INS1_25CollectiveMainloopFwdSm90ILi2EN4cute5tupleIJNS5_1CILi1EEES8_S8_EEENS6_IJNS7_ILi128EEESA_SA_EEELi128ENS_6half_tEfNS_4arch4Sm90ELb0ELb1ELb0ELb1ELb0ELb1ELb0ELb1ELb1ELb0ELb0ELb0EEENS1_21CollectiveEpilogueFwdISB_S9_SC_SE_Li256ELb1ELb0ELb0ELb0EEENS1_36VarlenDynamicPersistentTileSchedulerILi128ELi128ELi256ELi32ELb0ELb0ELb1ELb1ELb0ELb1EEEEEEEEEvNT_6ParamsE,@"STO_CUDA_ENTRY STV_DEFAULT"
_ZN7cutlass13device_kernelIN5flash11enable_sm90INS1_16FlashAttnFwdSm90INS1_25CollectiveMainloopFwdSm90ILi2EN4cute5tupleIJNS5_1CILi1EEES8_S8_EEENS6_IJNS7_ILi128EEESA_SA_EEELi128ENS_6half_tEfNS_4arch4Sm90ELb0ELb1ELb0ELb1ELb0ELb1ELb0ELb1ELb1ELb0ELb0ELb0EEENS1_21CollectiveEpilogueFwdISB_S9_SC_SE_Li256ELb1ELb0ELb0ELb0EEENS1_36VarlenDynamicPersistentTileSchedulerILi128ELi128ELi256ELi32ELb0ELb0ELb1ELb1ELb0ELb1EEEEEEEEEvNT_6ParamsE:
[----:B------:R-:W-:Y:S01]  /*0000*/  LDC R1, c[0x0][0x37c] ;  /* 0x0000df00ff017b82 */ /* 0x000fe20000000800 */
[----:B------:R-:W-:Y:S05]  /*0010*/  EXIT ;  /* 0x000000000000794d */ /* 0x000fea0003800000 */
.L_x_6:
        /* <DEDUP_REMOVED lines=14> */
.L_x_16:


//--------------------- .text._ZN7cutlass13device_kernelIN5flash11enable_sm90INS1_16FlashAttnFwdSm90INS1_25CollectiveMainloopFwdSm90ILi2EN4cute5tupleIJNS5_1CILi1EEES8_S8_EEENS6_IJNS7_ILi128EEESA_SA_EEELi128ENS_6half_tEfNS_4arch4Sm90ELb1ELb0ELb0ELb0ELb0ELb0ELb0ELb1ELb1ELb0ELb0ELb0EEENS1_21CollectiveEpilogueFwdISB_S9_SC_SE_Li256ELb0ELb0ELb0ELb0EEENS1_30DynamicPersistentTileSchedulerILi256ELi32ELb0ELb0ELb1EEEEEEEEEvNT_6ParamsE --------------------------
	.section	.text._ZN7cutlass13device_kernelIN5flash11enable_sm90INS1_16FlashAttnFwdSm90INS1_25CollectiveMainloopFwdSm90ILi2EN4cute5tupleIJNS5_1CILi1EEES8_S8_EEENS6_IJNS7_ILi128EEESA_SA_EEELi128ENS_6half_tEfNS_4arch4Sm90ELb1ELb0ELb0ELb0ELb0ELb0ELb0ELb1ELb1ELb0ELb0ELb0EEENS1_21CollectiveEpilogueFwdISB_S9_SC_SE_Li256ELb0ELb0ELb0ELb0EEENS1_30DynamicPersistentTileSchedulerILi256ELi32ELb0ELb0ELb1EEEEEEEEEvNT_6ParamsE,"ax",@progbits
	.align	128
.text._ZN7cutlass13device_kernelIN5flash11enable_sm90INS1_16FlashAttnFwdSm90INS1_25CollectiveMainloopFwdSm90ILi2EN4cute5tupleIJNS5_1CILi1EEES8_S8_EEENS6_IJNS7_ILi128EEESA_SA_EEELi128ENS_6half_tEfNS_4arch4Sm90ELb1ELb0ELb0ELb0ELb0ELb0ELb0ELb1ELb1ELb0ELb0ELb0EEENS1_21CollectiveEpilogueFwdISB_S9_SC_SE_Li256ELb0ELb0ELb0ELb0EEENS1_30DynamicPersistentTileSchedulerILi256ELi32ELb0ELb0ELb1EEEEEEEEEvNT_6ParamsE:
        .type           _ZN7cutlass13device_kernelIN5flash11enable_sm90INS1_16FlashAttnFwdSm90INS1_25CollectiveMainloopFwdSm90ILi2EN4cute5tupleIJNS5_1CILi1EEES8_S8_EEENS6_IJNS7_ILi128EEESA_SA_EEELi128ENS_6half_tEfNS_4arch4Sm90ELb1ELb0ELb0ELb0ELb0ELb0ELb0ELb1ELb1ELb0ELb0ELb0EEENS1_21CollectiveEpilogueFwdISB_S9_SC_SE_Li256ELb0ELb0ELb0ELb0EEENS1_30DynamicPersistentTileSchedulerILi256ELi32ELb0ELb0ELb1EEEEEEEEEvNT_6ParamsE,@function
        .size           _ZN7cutlass13device_kernelIN5flash11enable_sm90INS1_16FlashAttnFwdSm90INS1_25CollectiveMainloopFwdSm90ILi2EN4cute5tupleIJNS5_1CILi1EEES8_S8_EEENS6_IJNS7_ILi128EEESA_SA_EEELi128ENS_6half_tEfNS_4arch4Sm90ELb1ELb0ELb0ELb0ELb0ELb0ELb0ELb1ELb1ELb0ELb0ELb0EEENS1_21CollectiveEpilogueFwdISB_S9_SC_SE_Li256ELb0ELb0ELb0ELb0EEENS1_30DynamicPersistentTileSchedulerILi256ELi32ELb0ELb0ELb1EEEEEEEEEvNT_6ParamsE,(.L_x_17 - _ZN7cutlass13device_kernelIN5flash11enable_sm90INS1_16FlashAttnFwdSm90INS1_25CollectiveMainloopFwdSm90ILi2EN4cute5tupleIJNS5_1CILi1EEES8_S8_EEENS6_IJNS7_ILi128EEESA_SA_EEELi128ENS_6half_tEfNS_4arch4Sm90ELb1ELb0ELb0ELb0ELb0ELb0ELb0ELb1ELb1ELb0ELb0ELb0EEENS1_21CollectiveEpilogueFwdISB_S9_SC_SE_Li256ELb0ELb0ELb0ELb0EEENS1_30DynamicPersistentTileSchedulerILi256ELi32ELb0ELb0ELb1EEEEEEEEEvNT_6ParamsE)
        .other          _ZN7cutlass13device_kernelIN5flash11enable_sm90INS1_16FlashAttnFwdSm90INS1_25CollectiveMainloopFwdSm90ILi2EN4cute5tupleIJNS5_1CILi1EEES8_S8_EEENS6_IJNS7_ILi128EEESA_SA_EEELi128ENS_6half_tEfNS_4arch4Sm90ELb1ELb0ELb0ELb0ELb0ELb0ELb0ELb1ELb1ELb0ELb0ELb0EEENS1_21CollectiveEpilogueFwdISB_S9_SC_SE_Li256ELb0ELb0ELb0ELb0EEENS1_30DynamicPersistentTileSchedulerILi256ELi32ELb0ELb0ELb1EEEEEEEEEvNT_6ParamsE,@"STO_CUDA_ENTRY STV_DEFAULT"
_ZN7cutlass13device_kernelIN5flash11enable_sm90INS1_16FlashAttnFwdSm90INS1_25CollectiveMainloopFwdSm90ILi2EN4cute5tupleIJNS5_1CILi1EEES8_S8_EEENS6_IJNS7_ILi128EEESA_SA_EEELi128ENS_6half_tEfNS_4arch4Sm90ELb1ELb0ELb0ELb0ELb0ELb0ELb0ELb1ELb1ELb0ELb0ELb0EEENS1_21CollectiveEpilogueFwdISB_S9_SC_SE_Li256ELb0ELb0ELb0ELb0EEENS1_30DynamicPersistentTileSchedulerILi256ELi32ELb0ELb0ELb1EEEEEEEEEvNT_6ParamsE:
[----:B------:R-:W-:Y:S01]  /*0000*/  LDC R1, c[0x0][0x37c] ;  /* 0x0000df00ff017b82 */ /* 0x000fe20000000800 */
[----:B------:R-:W-:Y:S05]  /*0010*/  EXIT ;  /* 0x000000000000794d */ /* 0x000fea0003800000 */
.L_x_7:
        /* <DEDUP_REMOVED lines=14> */
.L_x_17:


//--------------------- .text._ZN7cutlass13device_kernelIN5flash11enable_sm90INS1_16FlashAttnFwdSm90INS1_25CollectiveMainloopFwdSm90ILi2EN4cute5tupleIJNS5_1CILi1EEES8_S8_EEENS6_IJNS7_ILi128EEESA_SA_EEELi128ENS_6half_tEfNS_4arch4Sm90ELb1ELb0ELb0ELb1ELb0ELb0ELb0ELb1ELb1ELb0ELb0ELb0EEENS1_21CollectiveEpilogueFwdISB_S9_SC_SE_Li256ELb1ELb0ELb0ELb0EEENS1_36VarlenDynamicPersistentTileSchedulerILi128ELi128ELi256ELi32ELb0ELb0ELb1ELb1ELb1ELb1EEEEEEEEEvNT_6ParamsE --------------------------
	.section	.text._ZN7cutlass13device_kernelIN5flash11enable_sm90INS1_16FlashAttnFwdSm90INS1_25CollectiveMainloopFwdSm90ILi2EN4cute5tupleIJNS5_1CILi1EEES8_S8_EEENS6_IJNS7_ILi128EEESA_SA_EEELi128ENS_6half_tEfNS_4arch4Sm90ELb1ELb0ELb0ELb1ELb0ELb0ELb0ELb1ELb1ELb0ELb0ELb0EEENS1_21CollectiveEpilogueFwdISB_S9_SC_SE_Li256ELb1ELb0ELb0ELb0EEENS1_36VarlenDynamicPersistentTileSchedulerILi128ELi128ELi256ELi32ELb0ELb0ELb1ELb1ELb1ELb1EEEEEEEEEvNT_6ParamsE,"ax",@progbits
	.align	128
.text._ZN7cutlass13device_kernelIN5flash11enable_sm90INS1_16FlashAttnFwdSm90INS1_25CollectiveMainloopFwdSm90ILi2EN4cute5tupleIJNS5_1CILi1EEES8_S8_EEENS6_IJNS7_ILi128EEESA_SA_EEELi128ENS_6half_tEfNS_4arch4Sm90ELb1ELb0ELb0ELb1ELb0ELb0ELb0ELb1ELb1ELb0ELb0ELb0EEENS1_21CollectiveEpilogueFwdISB_S9_SC_SE_Li256ELb1ELb0ELb0ELb0EEENS1_36VarlenDynamicPersistentTileSchedulerILi128ELi128ELi256ELi32ELb0ELb0ELb1ELb1ELb1ELb1EEEEEEEEEvNT_6ParamsE:
        .type           _ZN7cutlass13device_kernelIN5flash11enable_sm90INS1_16FlashAttnFwdSm90INS1_25CollectiveMainloopFwdSm90ILi2EN4cute5tupleIJNS5_1CILi1EEES8_S8_EEENS6_IJNS7_ILi128EEESA_SA_EEELi128ENS_6half_tEfNS_4arch4Sm90ELb1ELb0ELb0ELb1ELb0ELb0ELb0ELb1ELb1ELb0ELb0ELb0EEENS1_21CollectiveEpilogueFwdISB_S9_SC_SE_Li256ELb1ELb0ELb0ELb0EEENS1_36VarlenDynamicPersistentTileSchedulerILi128ELi128ELi256ELi32ELb0ELb0ELb1ELb1ELb1ELb1EEEEEEEEEvNT_6ParamsE,@function
        .size           _ZN7cutlass13device_kernelIN5flash11enable_sm90INS1_16FlashAttnFwdSm90INS1_25CollectiveMainloopFwdSm90ILi2EN4cute5tupleIJNS5_1CILi1EEES8_S8_EEENS6_IJNS7_ILi128EEESA_SA_EEELi128ENS_6half_tEfNS_4arch4Sm90ELb1ELb0ELb0ELb1ELb0ELb0ELb0ELb1ELb1ELb0ELb0ELb0EEENS1_21CollectiveEpilogueFwdISB_S9_SC_SE_Li256ELb1ELb0ELb0ELb0EEENS1_36VarlenDynamicPersistentTileSchedulerILi128ELi128ELi256ELi32ELb0ELb0ELb1ELb1ELb1ELb1EEEEEEEEEvNT_6ParamsE,(.L_x_18 - _ZN7cutlass13device_kernelIN5flash11enable_sm90INS1_16FlashAttnFwdSm90INS1_25CollectiveMainloopFwdSm90ILi2EN4cute5tupleIJNS5_1CILi1EEES8_S8_EEENS6_IJNS7_ILi128EEESA_SA_EEELi128ENS_6half_tEfNS_4arch4Sm90ELb1ELb0ELb0ELb1ELb0ELb0ELb0ELb1ELb1ELb0ELb0ELb0EEENS1_21CollectiveEpilogueFwdISB_S9_SC_SE_Li256ELb1ELb0ELb0ELb0EEENS1_36VarlenDynamicPersistentTileSchedulerILi128ELi128ELi256ELi32ELb0ELb0ELb1ELb1ELb1ELb1EEEEEEEEEvNT_6ParamsE)
        .other          _ZN7cutlass13device_kernelIN5flash11enable_sm90INS1_16FlashAttnFwdSm90INS1_25CollectiveMainloopFwdSm90ILi2EN4cute5tupleIJNS5_1CILi1EEES8_S8_EEENS6_IJNS7_ILi128EEESA_SA_EEELi128ENS_6half_tEfNS_4arch4Sm90ELb1ELb0ELb0ELb1ELb0ELb0ELb0ELb1ELb1ELb0ELb0ELb0EEENS1_21CollectiveEpilogueFwdISB_S9_SC_SE_Li256ELb1ELb0ELb0ELb0EEENS1_36VarlenDynamicPersistentTileSchedulerILi128ELi128ELi256ELi32ELb0ELb0ELb1ELb1ELb1ELb1EEEEEEEEEvNT_6ParamsE,@"STO_CUDA_ENTRY STV_DEFAULT"
_ZN7cutlass13device_kernelIN5flash11enable_sm90INS1_16FlashAttnFwdSm90INS1_25CollectiveMainloopFwdSm90ILi2EN4cute5tupleIJNS5_1CILi1EEES8_S8_EEENS6_IJNS7_ILi128EEESA_SA_EEELi128ENS_6half_tEfNS_4arch4Sm90ELb1ELb0ELb0ELb1ELb0ELb0ELb0ELb1ELb1ELb0ELb0ELb0EEENS1_21CollectiveEpilogueFwdISB_S9_SC_SE_Li256ELb1ELb0ELb0ELb0EEENS1_36VarlenDynamicPersistentTileSchedulerILi128ELi128ELi256ELi32ELb0ELb0ELb1ELb1ELb1ELb1EEEEEEEEEvNT_6ParamsE:
[----:B------:R-:W-:Y:S01]  /*0000*/  LDC R1, c[0x0][0x37c] ;  /* 0x0000df00ff017b82 */ /* 0x000fe20000000800 */
[----:B------:R-:W-:Y:S05]  /*0010*/  EXIT ;  /* 0x000000000000794d */ /* 0x000fea0003800000 */
.L_x_8:
        /* <DEDUP_REMOVED lines=14> */
.L_x_18:


//--------------------- .text._ZN7cutlass13device_kernelIN5flash11enable_sm90INS1_16FlashAttnFwdSm90INS1_25CollectiveMainloopFwdSm90ILi2EN4cute5tupleIJNS5_1CILi1EEES8_S8_EEENS6_IJNS7_ILi128EEESA_SA_EEELi128ENS_6half_tEfNS_4arch4Sm90ELb1ELb0ELb0ELb1ELb0ELb1ELb0ELb1ELb1ELb0ELb0ELb0EEENS1_21CollectiveEpilogueFwdISB_S9_SC_SE_Li256ELb1ELb0ELb0ELb0EEENS1_36VarlenDynamicPersistentTileSchedulerILi128ELi128ELi256ELi32ELb0ELb0ELb1ELb1ELb1ELb1EEEEEEEEEvNT_6ParamsE --------------------------
	.section	.text._ZN7cutlass13device_kernelIN5flash11enable_sm90INS1_16FlashAttnFwdSm90INS1_25CollectiveMainloopFwdSm90ILi2EN4cute5tupleIJNS5_1CILi1EEES8_S8_EEENS6_IJNS7_ILi128EEESA_SA_EEELi128ENS_6half_tEfNS_4arch4Sm90ELb1ELb0ELb0ELb1ELb0ELb1ELb0ELb1ELb1ELb0ELb0ELb0EEENS1_21CollectiveEpilogueFwdISB_S9_SC_SE_Li256ELb1ELb0ELb0ELb0EEENS1_36VarlenDynamicPersistentTileSchedulerILi128ELi128ELi256ELi32ELb0ELb0ELb1ELb1ELb1ELb1EEEEEEEEEvNT_6ParamsE,"ax",@progbits
	.align	128
.text._ZN7cutlass13device_kernelIN5flash11enable_sm90INS1_16FlashAttnFwdSm90INS1_25CollectiveMainloopFwdSm90ILi2EN4cute5tupleIJNS5_1CILi1EEES8_S8_EEENS6_IJNS7_ILi128EEESA_SA_EEELi128ENS_6half_tEfNS_4arch4Sm90ELb1ELb0ELb0ELb1ELb0ELb1ELb0ELb1ELb1ELb0ELb0ELb0EEENS1_21CollectiveEpilogueFwdISB_S9_SC_SE_Li256ELb1ELb0ELb0ELb0EEENS1_36VarlenDynamicPersistentTileSchedulerILi128ELi128ELi256ELi32ELb0ELb0ELb1ELb1ELb1ELb1EEEEEEEEEvNT_6ParamsE:
        .type           _ZN7cutlass13device_kernelIN5flash11enable_sm90INS1_16FlashAttnFwdSm90INS1_25CollectiveMainloopFwdSm90ILi2EN4cute5tupleIJNS5_1CILi1EEES8_S8_EEENS6_IJNS7_ILi128EEESA_SA_EEELi128ENS_6half_tEfNS_4arch4Sm90ELb1ELb0ELb0ELb1ELb0ELb1ELb0ELb1ELb1ELb0ELb0ELb0EEENS1_21CollectiveEpilogueFwdISB_S9_SC_SE_Li256ELb1ELb0ELb0ELb0EEENS1_36VarlenDynamicPersistentTileSchedulerILi128ELi128ELi256ELi32ELb0ELb0ELb1ELb1ELb1ELb1EEEEEEEEEvNT_6ParamsE,@function
        .size           _ZN7cutlass13device_kernelIN5flash11enable_sm90INS1_16FlashAttnFwdSm90INS1_25CollectiveMainloopFwdSm90ILi2EN4cute5tupleIJNS5_1CILi1EEES8_S8_EEENS6_IJNS7_ILi128EEESA_SA_EEELi128ENS_6half_tEfNS_4arch4Sm90ELb1ELb0ELb0ELb1ELb0ELb1ELb0ELb1ELb1ELb0ELb0ELb0EEENS1_21CollectiveEpilogueFwdISB_S9_SC_SE_Li256ELb1ELb0ELb0ELb0EEENS1_36VarlenDynamicPersistentTileSchedulerILi128ELi128ELi256ELi32ELb0ELb0ELb1ELb1ELb1ELb1EEEEEEEEEvNT_6ParamsE,(.L_x_19 - _ZN7cutlass13device_kernelIN5flash11enable_sm90INS1_16FlashAttnFwdSm90INS1_25CollectiveMainloopFwdSm90ILi2EN4cute5tupleIJNS5_1CILi1EEES8_S8_EEENS6_IJNS7_ILi128EEESA_SA_EEELi128ENS_6half_tEfNS_4arch4Sm90ELb1ELb0ELb0ELb1ELb0ELb1ELb0ELb1ELb1ELb0ELb0ELb0EEENS1_21CollectiveEpilogueFwdISB_S9_SC_SE_Li256ELb1ELb0ELb0ELb0EEENS1_36VarlenDynamicPersistentTileSchedulerILi128ELi128ELi256ELi32ELb0ELb0ELb1ELb1ELb1ELb1EEEEEEEEEvNT_6ParamsE)
        .other          _ZN7cutlass13device_kernelIN5flash11enable_sm90INS1_16FlashAttnFwdSm90INS1_25CollectiveMainloopFwdSm90ILi2EN4cute5tupleIJNS5_1CILi1EEES8_S8_EEENS6_IJNS7_ILi128EEESA_SA_EEELi128ENS_6half_tEfNS_4arch4Sm90ELb1ELb0ELb0ELb1ELb0ELb1ELb0ELb1ELb1ELb0ELb0ELb0EEENS1_21CollectiveEpilogueFwdISB_S9_SC_SE_Li256ELb1ELb0ELb0ELb0EEENS1_36VarlenDynamicPersistentTileSchedulerILi128ELi128ELi256ELi32ELb0ELb0ELb1ELb1ELb1ELb1EEEEEEEEEvNT_6ParamsE,@"STO_CUDA_ENTRY STV_DEFAULT"
_ZN7cutlass13device_kernelIN5flash11enable_sm90INS1_16FlashAttnFwdSm90INS1_25CollectiveMainloopFwdSm90ILi2EN4cute5tupleIJNS5_1CILi1EEES8_S8_EEENS6_IJNS7_ILi128EEESA_SA_EEELi128ENS_6half_tEfNS_4arch4Sm90ELb1ELb0ELb0ELb1ELb0ELb1ELb0ELb1ELb1ELb0ELb0ELb0EEENS1_21CollectiveEpilogueFwdISB_S9_SC_SE_Li256ELb1ELb0ELb0ELb0EEENS1_36VarlenDynamicPersistentTileSchedulerILi128ELi128ELi256ELi32ELb0ELb0ELb1ELb1ELb1ELb1EEEEEEEEEvNT_6ParamsE:
[----:B------:R-:W-:Y:S01]  /*0000*/  LDC R1, c[0x0][0x37c] ;  /* 0x0000df00ff017b82 */ /* 0x000fe20000000800 */
[----:B------:R-:W-:Y:S05]  /*0010*/  EXIT ;  /* 0x000000000000794d */ /* 0x000fea0003800000 */
.L_x_9:
        /* <DEDUP_REMOVED lines=14> */
.L_x_19:


//--------------------- .nv.shared.reserved.0     --------------------------
	.section	.nv.shared.reserved.0,"aw",@nobits
	.weak		__nv_reservedSMEM_offset_0_alias
	.size		__nv_reservedSMEM_offset_0_alias, 0, 64
	.other		__nv_reservedSMEM_offset_0_alias,@"STO_CUDA_RESERVED_SHARED STV_DEFAULT"
__nv_reservedSMEM_offset_0_alias:
	.zero		0
	.zero		64


//--------------------- .nv.global                --------------------------
	.section	.nv.global,"aw",@nobits
.nv.global:
	.type		_ZN66_INTERNAL_3bd1516d_30_flash_fwd_hdim128_fp16_sm90_cu_49158569_32004cute1_E,@object
	.size		_ZN66_INTERNAL_3bd1516d_30_flash_fwd_hdim128_fp16_sm90_cu_49158569_32004cute1_E,(_ZN66_INTERNAL_3bd1516d_30_flash_fwd_hdim128_fp16_sm90_cu_49158569_32004cuda3std3__45__cpo6cbeginE - _ZN66_INTERNAL_3bd1516d_30_flash_fwd_hdim128_fp16_sm90_cu_49158569_32004cute1_E)
_ZN66_INTERNAL_3bd1516d_30_flash_fwd_hdim128_fp16_sm90_cu_49158569_32004cute1_E:
	.zero		1
	.type		_ZN66_INTERNAL_3bd1516d_30_flash_fwd_hdim128_fp16_sm90_cu_49158569_32004cuda3std3__45__cpo6cbeginE,@object
	.size		_ZN66_INTERNAL_3bd1516d_30_flash_fwd_hdim128_fp16_sm90_cu_49158569_32004cuda3std3__45__cpo6cbeginE,(_ZN66_INTERNAL_3bd1516d_30_flash_fwd_hdim128_fp16_sm90_cu_49158569_32004cuda3std3__48in_placeE - _ZN66_INTERNAL_3bd1516d_30_flash_fwd_hdim128_fp16_sm90_cu_49158569_32004cuda3std3__45__cpo6cbeginE)
_ZN66_INTERNAL_3bd1516d_30_flash_fwd_hdim128_fp16_sm90_cu_49158569_32004cuda3std3__45__cpo6cbeginE:
	.zero		1
	.type		_ZN66_INTERNAL_3bd1516d_30_flash_fwd_hdim128_fp16_sm90_cu_49158569_32004cuda3std3__48in_placeE,@object
	.size		_ZN66_INTERNAL_3bd1516d_30_flash_fwd_hdim128_fp16_sm90_cu_49158569_32004cuda3std3__48in_placeE,(_ZN66_INTERNAL_3bd1516d_30_flash_fwd_hdim128_fp16_sm90_cu_49158569_32004cuda3std6ranges3__45__cpo9iter_moveE - _ZN66_INTERNAL_3bd1516d_30_flash_fwd_hdim128_fp16_sm90_cu_49158569_32004cuda3std3__48in_placeE)
_ZN66_INTERNAL_3bd1516d_30_flash_fwd_hdim128_fp16_sm90_cu_49158569_32004cuda3std3__48in_placeE:
	.zero		1
	.type		_ZN66_INTERNAL_3bd1516d_30_flash_fwd_hdim128_fp16_sm90_cu_49158569_32004cuda3std6ranges3__45__cpo9iter_moveE,@object
	.size		_ZN66_INTERNAL_3bd1516d_30_flash_fwd_hdim128_fp16_sm90_cu_49158569_32004cuda3std6ranges3__45__cpo9iter_moveE,(_ZN66_INTERNAL_3bd1516d_30_flash_fwd_hdim128_fp16_sm90_cu_49158569_32004cuda3std3__45__cpo5beginE - _ZN66_INTERNAL_3bd1516d_30_flash_fwd_hdim128_fp16_sm90_cu_49158569_32004cuda3std6ranges3__45__cpo9iter_moveE)
_ZN66_INTERNAL_3bd1516d_30_flash_fwd_hdim128_fp16_sm90_cu_49158569_32004cuda3std6ranges3__45__cpo9iter_moveE:
	.zero		1
	.type		_ZN66_INTERNAL_3bd1516d_30_flash_fwd_hdim128_fp16_sm90_cu_49158569_32004cuda3std3__45__cpo5beginE,@object
	.size		_ZN66_INTERNAL_3bd1516d_30_flash_fwd_hdim128_fp16_sm90_cu_49158569_32004cuda3std3__45__cpo5beginE,(_ZN66_INTERNAL_3bd1516d_30_flash_fwd_hdim128_fp16_sm90_cu_49158569_32004cuda3std3__468_GLOBAL__N__3bd1516d_30_flash_fwd_hdim128_fp16_sm90_cu_49158569_32006ignoreE - _ZN66_INTERNAL_3bd1516d_30_flash_fwd_hdim128_fp16_sm90_cu_49158569_32004cuda3std3__45__cpo5beginE)
_ZN66_INTERNAL_3bd1516d_30_flash_fwd_hdim128_fp16_sm90_cu_49158569_32004cuda3std3__45__cpo5beginE:
	.zero		1
	.type		_ZN66_INTERNAL_3bd1516d_30_flash_fwd_hdim128_fp16_sm90_cu_49158569_32004cuda3std3__468_GLOBAL__N__3bd1516d_30_flash_fwd_hdim128_fp16_sm90_cu_49158569_32006ignoreE,@object
	.size		_ZN66_INTERNAL_3bd1516d_30_flash_fwd_hdim128_fp16_sm90_cu_49158569_32004cuda3std3__468_GLOBAL__N__3bd1516d_30_flash_fwd_hdim128_fp16_sm90_cu_49158569_32006ignoreE,(_ZN66_INTERNAL_3bd1516d_30_flash_fwd_hdim128_fp16_sm90_cu_49158569_32004cute7productE - _ZN66_INTERNAL_3bd1516d_30_flash_fwd_hdim128_fp16_sm90_cu_49158569_32004cuda3std3__468_GLOBAL__N__3bd1516d_30_flash_fwd_hdim128_fp16_sm90_cu_49158569_32006ignoreE)
_ZN66_INTERNAL_3bd1516d_30_flash_fwd_hdim128_fp16_sm90_cu_49158569_32004cuda3std3__468_GLOBAL__N__3bd1516d_30_flash_fwd_hdim128_fp16_sm90_cu_49158569_32006ignoreE:
	.zero		1
	.type		_ZN66_INTERNAL_3bd1516d_30_flash_fwd_hdim128_fp16_sm90_cu_49158569_32004cute7productE,@object
	.size		_ZN66_INTERNAL_3bd1516d_30_flash_fwd_hdim128_fp16_sm90_cu_49158569_32004cute7productE,(_ZN66_INTERNAL_3bd1516d_30_flash_fwd_hdim128_fp16_sm90_cu_49158569_32004cuda3std3__45__cpo3endE - _ZN66_INTERNAL_3bd1516d_30_flash_fwd_hdim128_fp16_sm90_cu_49158569_32004cute7productE)
_ZN66_INTERNAL_3bd1516d_30_flash_fwd_hdim128_fp16_sm90_cu_49158569_32004cute7productE:
	.zero		1
	.type		_ZN66_INTERNAL_3bd1516d_30_flash_fwd_hdim128_fp16_sm90_cu_49158569_32004cuda3std3__45__cpo3endE,@object
	.size		_ZN66_INTERNAL_3bd1516d_30_flash_fwd_hdim128_fp16_sm90_cu_49158569_32004cuda3std3__45__cpo3endE,(_ZN66_INTERNAL_3bd1516d_30_flash_fwd_hdim128_fp16_sm90_cu_49158569_32004cuda3std3__419piecewise_constructE - _ZN66_INTERNAL_3bd1516d_30_flash_fwd_hdim128_fp16_sm90_cu_49158569_32004cuda3std3__45__cpo3endE)
_ZN66_INTERNAL_3bd1516d_30_flash_fwd_hdim128_fp16_sm90_cu_49158569_32004cuda3std3__45__cpo3endE:
	.zero		1
	.type		_ZN66_INTERNAL_3bd1516d_30_flash_fwd_hdim128_fp16_sm90_cu_49158569_32004cuda3std3__419piecewise_constructE,@object
	.size		_ZN66_INTERNAL_3bd1516d_30_flash_fwd_hdim128_fp16_sm90_cu_49158569_32004cuda3std3__419piecewise_constructE,(_ZN66_INTERNAL_3bd1516d_30_flash_fwd_hdim128_fp16_sm90_cu_49158569_32004cuda3std3__45__cpo4cendE - _ZN66_INTERNAL_3bd1516d_30_flash_fwd_hdim128_fp16_sm90_cu_49158569_32004cuda3std3__419piecewise_constructE)
_ZN66_INTERNAL_3bd1516d_30_flash_fwd_hdim128_fp16_sm90_cu_49158569_32004cuda3std3__419piecewise_constructE:
	.zero		1
	.type		_ZN66_INTERNAL_3bd1516d_30_flash_fwd_hdim128_fp16_sm90_cu_49158569_32004cuda3std3__45__cpo4cendE,@object
	.size		_ZN66_INTERNAL_3bd1516d_30_flash_fwd_hdim128_fp16_sm90_cu_49158569_32004cuda3std3__45__cpo4cendE,(_ZN66_INTERNAL_3bd1516d_30_flash_fwd_hdim128_fp16_sm90_cu_49158569_32004cuda3std6ranges3__45__cpo4swapE - _ZN66_INTERNAL_3bd1516d_30_flash_fwd_hdim128_fp16_sm90_cu_49158569_32004cuda3std3__45__cpo4cendE)
_ZN66_INTERNAL_3bd1516d_30_flash_fwd_hdim128_fp16_sm90_cu_49158569_32004cuda3std3__45__cpo4cendE:
	.zero		1
	.type		_ZN66_INTERNAL_3bd1516d_30_flash_fwd_hdim128_fp16_sm90_cu_49158569_32004cuda3std6ranges3__45__cpo4swapE,@object
	.size		_ZN66_INTERNAL_3bd1516d_30_flash_fwd_hdim128_fp16_sm90_cu_49158569_32004cuda3std6ranges3__45__cpo4swapE,(.L_7 - _ZN66_INTERNAL_3bd1516d_30_flash_fwd_hdim128_fp16_sm90_cu_49158569_32004cuda3std6ranges3__45__cpo4swapE)
_ZN66_INTERNAL_3bd1516d_30_flash_fwd_hdim128_fp16_sm90_cu_49158569_32004cuda3std6ranges3__45__cpo4swapE:
	.zero		1
.L_7:


//--------------------- .nv.constant0._ZN7cutlass13device_kernelIN5flash11enable_sm90INS1_16FlashAttnFwdSm90INS1_25CollectiveMainloopFwdSm90ILi2EN4cute5tupleIJNS5_1CILi1EEES8_S8_EEENS6_IJNS7_ILi128EEENS7_ILi176EEESA_EEELi128ENS_6half_tEfNS_4arch4Sm90ELb0ELb0ELb0ELb0ELb0ELb0ELb0ELb1ELb1ELb0ELb0ELb0EEENS1_21CollectiveEpilogueFwdINS6_IJSA_SA_SB_EEES9_SD_SF_Li256ELb0ELb0ELb0ELb0EEENS1_29StaticPersistentTileSchedulerILb0EEEEEEEEEvNT_6ParamsE --------------------------
	.section	.nv.constant0._ZN7cutlass13device_kernelIN5flash11enable_sm90INS1_16FlashAttnFwdSm90INS1_25CollectiveMainloopFwdSm90ILi2EN4cute5tupleIJNS5_1CILi1EEES8_S8_EEENS6_IJNS7_ILi128EEENS7_ILi176EEESA_EEELi128ENS_6half_tEfNS_4arch4Sm90ELb0ELb0ELb0ELb0ELb0ELb0ELb0ELb1ELb1ELb0ELb0ELb0EEENS1_21CollectiveEpilogueFwdINS6_IJSA_SA_SB_EEES9_SD_SF_Li256ELb0ELb0ELb0ELb0EEENS1_29StaticPersistentTileSchedulerILb0EEEEEEEEEvNT_6ParamsE,"a",@progbits
	.sectionflags	@""
	.align	4
.nv.constant0._ZN7cutlass13device_kernelIN5flash11enable_sm90INS1_16FlashAttnFwdSm90INS1_25CollectiveMainloopFwdSm90ILi2EN4cute5tupleIJNS5_1CILi1EEES8_S8_EEENS6_IJNS7_ILi128EEENS7_ILi176EEESA_EEELi128ENS_6half_tEfNS_4arch4Sm90ELb0ELb0ELb0ELb0ELb0ELb0ELb0ELb1ELb1ELb0ELb0ELb0EEENS1_21CollectiveEpilogueFwdINS6_IJSA_SA_SB_EEES9_SD_SF_Li256ELb0ELb0ELb0ELb0EEENS1_29StaticPersistentTileSchedulerILb0EEEEEEEEEvNT_6ParamsE:
	.zero		3840


//--------------------- .nv.constant0._ZN7cutlass13device_kernelIN5flash11enable_sm90INS1_16FlashAttnFwdSm90INS1_25CollectiveMainloopFwdSm90ILi2EN4cute5tupleIJNS5_1CILi2EEENS7_ILi1EEES9_EEENS6_IJNS7_ILi128EEENS7_ILi176EEESB_EEELi128ENS_6half_tEfNS_4arch4Sm90ELb0ELb0ELb0ELb0ELb0ELb0ELb0ELb1ELb1ELb0ELb0ELb0EEENS1_21CollectiveEpilogueFwdINS6_IJSB_SB_SC_EEESA_SE_SG_Li256ELb0ELb0ELb0ELb0EEENS1_29StaticPersistentTileSchedulerILb0EEEEEEEEEvNT_6ParamsE --------------------------
	.section	.nv.constant0._ZN7cutlass13device_kernelIN5flash11enable_sm90INS1_16FlashAttnFwdSm90INS1_25CollectiveMainloopFwdSm90ILi2EN4cute5tupleIJNS5_1CILi2EEENS7_ILi1EEES9_EEENS6_IJNS7_ILi128EEENS7_ILi176EEESB_EEELi128ENS_6half_tEfNS_4arch4Sm90ELb0ELb0ELb0ELb0ELb0ELb0ELb0ELb1ELb1ELb0ELb0ELb0EEENS1_21CollectiveEpilogueFwdINS6_IJSB_SB_SC_EEESA_SE_SG_Li256ELb0ELb0ELb0ELb0EEENS1_29StaticPersistentTileSchedulerILb0EEEEEEEEEvNT_6ParamsE,"a",@progbits
	.sectionflags	@""
	.align	4
.nv.constant0._ZN7cutlass13device_kernelIN5flash11enable_sm90INS1_16FlashAttnFwdSm90INS1_25CollectiveMainloopFwdSm90ILi2EN4cute5tupleIJNS5_1CILi2EEENS7_ILi1EEES9_EEENS6_IJNS7_ILi128EEENS7_ILi176EEESB_EEELi128ENS_6half_tEfNS_4arch4Sm90ELb0ELb0ELb0ELb0ELb0ELb0ELb0ELb1ELb1ELb0ELb0ELb0EEENS1_21CollectiveEpilogueFwdINS6_IJSB_SB_SC_EEESA_SE_SG_Li256ELb0ELb0ELb0ELb0EEENS1_29StaticPersistentTileSchedulerILb0EEEEEEEEEvNT_6ParamsE:
	.zero		3840


//--------------------- .nv.constant0._ZN7cutlass13device_kernelIN5flash11enable_sm90INS1_16FlashAttnFwdSm90INS1_25CollectiveMainloopFwdSm90ILi2EN4cute5tupleIJNS5_1CILi1EEES8_S8_EEENS6_IJNS7_ILi128EEENS7_ILi176EEESA_EEELi128ENS_6half_tEfNS_4arch4Sm90ELb0ELb0ELb0ELb1ELb0ELb0ELb0ELb1ELb1ELb0ELb0ELb0EEENS1_21CollectiveEpilogueFwdINS6_IJSA_SA_SB_EEES9_SD_SF_Li256ELb1ELb0ELb0ELb0EEENS1_36VarlenDynamicPersistentTileSchedulerILi128ELi176ELi256ELi32ELb0ELb0ELb1ELb0ELb1ELb1EEEEEEEEEvNT_6ParamsE --------------------------
	.section	.nv.constant0._ZN7cutlass13device_kernelIN5flash11enable_sm90INS1_16FlashAttnFwdSm90INS1_25CollectiveMainloopFwdSm90ILi2EN4cute5tupleIJNS5_1CILi1EEES8_S8_EEENS6_IJNS7_ILi128EEENS7_ILi176EEESA_EEELi128ENS_6half_tEfNS_4arch4Sm90ELb0ELb0ELb0ELb1ELb0ELb0ELb0ELb1ELb1ELb0ELb0ELb0EEENS1_21CollectiveEpilogueFwdINS6_IJSA_SA_SB_EEES9_SD_SF_Li256ELb1ELb0ELb0ELb0EEENS1_36VarlenDynamicPersistentTileSchedulerILi128ELi176ELi256ELi32ELb0ELb0ELb1ELb0ELb1ELb1EEEEEEEEEvNT_6ParamsE,"a",@progbits
	.sectionflags	@""
	.align	4
.nv.constant0._ZN7cutlass13device_kernelIN5flash11enable_sm90INS1_16FlashAttnFwdSm90INS1_25CollectiveMainloopFwdSm90ILi2EN4cute5tupleIJNS5_1CILi1EEES8_S8_EEENS6_IJNS7_ILi128EEENS7_ILi176EEESA_EEELi128ENS_6half_tEfNS_4arch4Sm90ELb0ELb0ELb0ELb1ELb0ELb0ELb0ELb1ELb1ELb0ELb0ELb0EEENS1_21CollectiveEpilogueFwdINS6_IJSA_SA_SB_EEES9_SD_SF_Li256ELb1ELb0ELb0ELb0EEENS1_36VarlenDynamicPersistentTileSchedulerILi128ELi176ELi256ELi32ELb0ELb0ELb1ELb0ELb1ELb1EEEEEEEEEvNT_6ParamsE:
	.zero		3456


//--------------------- .nv.constant0._ZN7cutlass13device_kernelIN5flash11enable_sm90INS1_16FlashAttnFwdSm90INS1_25CollectiveMainloopFwdSm90ILi2EN4cute5tupleIJNS5_1CILi1EEES8_S8_EEENS6_IJNS7_ILi128EEENS7_ILi176EEESA_EEELi128ENS_6half_tEfNS_4arch4Sm90ELb0ELb0ELb0ELb1ELb0ELb1ELb0ELb1ELb1ELb0ELb0ELb0EEENS1_21CollectiveEpilogueFwdINS6_IJSA_SA_SB_EEES9_SD_SF_Li256ELb1ELb0ELb0ELb0EEENS1_36VarlenDynamicPersistentTileSchedulerILi128ELi176ELi256ELi32ELb0ELb0ELb1ELb0ELb1ELb1EEEEEEEEEvNT_6ParamsE --------------------------
	.section	.nv.constant0._ZN7cutlass13device_kernelIN5flash11enable_sm90INS1_16FlashAttnFwdSm90INS1_25CollectiveMainloopFwdSm90ILi2EN4cute5tupleIJNS5_1CILi1EEES8_S8_EEENS6_IJNS7_ILi128EEENS7_ILi176EEESA_EEELi128ENS_6half_tEfNS_4arch4Sm90ELb0ELb0ELb0ELb1ELb0ELb1ELb0ELb1ELb1ELb0ELb0ELb0EEENS1_21CollectiveEpilogueFwdINS6_IJSA_SA_SB_EEES9_SD_SF_Li256ELb1ELb0ELb0ELb0EEENS1_36VarlenDynamicPersistentTileSchedulerILi128ELi176ELi256ELi32ELb0ELb0ELb1ELb0ELb1ELb1EEEEEEEEEvNT_6ParamsE,"a",@progbits
	.sectionflags	@""
	.align	4
.nv.constant0._ZN7cutlass13device_kernelIN5flash11enable_sm90INS1_16FlashAttnFwdSm90INS1_25CollectiveMainloopFwdSm90ILi2EN4cute5tupleIJNS5_1CILi1EEES8_S8_EEENS6_IJNS7_ILi128EEENS7_ILi176EEESA_EEELi128ENS_6half_tEfNS_4arch4Sm90ELb0ELb0ELb0ELb1ELb0ELb1ELb0ELb1ELb1ELb0ELb0ELb0EEENS1_21CollectiveEpilogueFwdINS6_IJSA_SA_SB_EEES9_SD_SF_Li256ELb1ELb0ELb0ELb0EEENS1_36VarlenDynamicPersistentTileSchedulerILi128ELi176ELi256ELi32ELb0ELb0ELb1ELb0ELb1ELb1EEEEEEEEEvNT_6ParamsE:
	.zero		3456


//--------------------- .nv.constant0._ZN7cutlass13device_kernelIN5flash11enable_sm90INS1_16FlashAttnFwdSm90INS1_25CollectiveMainloopFwdSm90ILi2EN4cute5tupleIJNS5_1CILi1EEES8_S8_EEENS6_IJNS7_ILi128EEESA_SA_EEELi128ENS_6half_tEfNS_4arch4Sm90ELb0ELb1ELb0ELb0ELb0ELb0ELb0ELb1ELb1ELb0ELb0ELb0EEENS1_21CollectiveEpilogueFwdISB_S9_SC_SE_Li256ELb0ELb0ELb0ELb0EEENS1_30DynamicPersistentTileSchedulerILi256ELi32ELb0ELb0ELb1EEEEEEEEEvNT_6ParamsE --------------------------
	.section	.nv.constant0._ZN7cutlass13device_kernelIN5flash11enable_sm90INS1_16FlashAttnFwdSm90INS1_25CollectiveMainloopFwdSm90ILi2EN4cute5tupleIJNS5_1CILi1EEES8_S8_EEENS6_IJNS7_ILi128EEESA_SA_EEELi128ENS_6half_tEfNS_4arch4Sm90ELb0ELb1ELb0ELb0ELb0ELb0ELb0ELb1ELb1ELb0ELb0ELb0EEENS1_21CollectiveEpilogueFwdISB_S9_SC_SE_Li256ELb0ELb0ELb0ELb0EEENS1_30DynamicPersistentTileSchedulerILi256ELi32ELb0ELb0ELb1EEEEEEEEEvNT_6ParamsE,"a",@progbits
	.sectionflags	@""
	.align	4
.nv.constant0._ZN7cutlass13device_kernelIN5flash11enable_sm90INS1_16FlashAttnFwdSm90INS1_25CollectiveMainloopFwdSm90ILi2EN4cute5tupleIJNS5_1CILi1EEES8_S8_EEENS6_IJNS7_ILi128EEESA_SA_EEELi128ENS_6half_tEfNS_4arch4Sm90ELb0ELb1ELb0ELb0ELb0ELb0ELb0ELb1ELb1ELb0ELb0ELb0EEENS1_21CollectiveEpilogueFwdISB_S9_SC_SE_Li256ELb0ELb0ELb0ELb0EEENS1_30DynamicPersistentTileSchedulerILi256ELi32ELb0ELb0ELb1EEEEEEEEEvNT_6ParamsE:
	.zero		3840


//--------------------- .nv.constant0._ZN7cutlass13device_kernelIN5flash11enable_sm90INS1_16FlashAttnFwdSm90INS1_25CollectiveMainloopFwdSm90ILi2EN4cute5tupleIJNS5_1CILi1EEES8_S8_EEENS6_IJNS7_ILi128EEESA_SA_EEELi128ENS_6half_tEfNS_4arch4Sm90ELb0ELb1ELb0ELb1ELb0ELb0ELb0ELb1ELb1ELb0ELb0ELb0EEENS1_21CollectiveEpilogueFwdISB_S9_SC_SE_Li256ELb1ELb0ELb0ELb0EEENS1_36VarlenDynamicPersistentTileSchedulerILi128ELi128ELi256ELi32ELb0ELb0ELb1ELb1ELb0ELb1EEEEEEEEEvNT_6ParamsE --------------------------
	.section	.nv.constant0._ZN7cutlass13device_kernelIN5flash11enable_sm90INS1_16FlashAttnFwdSm90INS1_25CollectiveMainloopFwdSm90ILi2EN4cute5tupleIJNS5_1CILi1EEES8_S8_EEENS6_IJNS7_ILi128EEESA_SA_EEELi128ENS_6half_tEfNS_4arch4Sm90ELb0ELb1ELb0ELb1ELb0ELb0ELb0ELb1ELb1ELb0ELb0ELb0EEENS1_21CollectiveEpilogueFwdISB_S9_SC_SE_Li256ELb1ELb0ELb0ELb0EEENS1_36VarlenDynamicPersistentTileSchedulerILi128ELi128ELi256ELi32ELb0ELb0ELb1ELb1ELb0ELb1EEEEEEEEEvNT_6ParamsE,"a",@progbits
	.sectionflags	@""
	.align	4
.nv.constant0._ZN7cutlass13device_kernelIN5flash11enable_sm90INS1_16FlashAttnFwdSm90INS1_25CollectiveMainloopFwdSm90ILi2EN4cute5tupleIJNS5_1CILi1EEES8_S8_EEENS6_IJNS7_ILi128EEESA_SA_EEELi128ENS_6half_tEfNS_4arch4Sm90ELb0ELb1ELb0ELb1ELb0ELb0ELb0ELb1ELb1ELb0ELb0ELb0EEENS1_21CollectiveEpilogueFwdISB_S9_SC_SE_Li256ELb1ELb0ELb0ELb0EEENS1_36VarlenDynamicPersistentTileSchedulerILi128ELi128ELi256ELi32ELb0ELb0ELb1ELb1ELb0ELb1EEEEEEEEEvNT_6ParamsE:
	.zero		3456


//--------------------- .nv.constant0._ZN7cutlass13device_kernelIN5flash11enable_sm90INS1_16FlashAttnFwdSm90INS1_25CollectiveMainloopFwdSm90ILi2EN4cute5tupleIJNS5_1CILi1EEES8_S8_EEENS6_IJNS7_ILi128EEESA_SA_EEELi128ENS_6half_tEfNS_4arch4Sm90ELb0ELb1ELb0ELb1ELb0ELb1ELb0ELb1ELb1ELb0ELb0ELb0EEENS1_21CollectiveEpilogueFwdISB_S9_SC_SE_Li256ELb1ELb0ELb0ELb0EEENS1_36VarlenDynamicPersistentTileSchedulerILi128ELi128ELi256ELi32ELb0ELb0ELb1ELb1ELb0ELb1EEEEEEEEEvNT_6ParamsE --------------------------
	.section	.nv.constant0._ZN7cutlass13device_kernelIN5flash11enable_sm90INS1_16FlashAttnFwdSm90INS1_25CollectiveMainloopFwdSm90ILi2EN4cute5tupleIJNS5_1CILi1EEES8_S8_EEENS6_IJNS7_ILi128EEESA_SA_EEELi128ENS_6half_tEfNS_4arch4Sm90ELb0ELb1ELb0ELb1ELb0ELb1ELb0ELb1ELb1ELb0ELb0ELb0EEENS1_21CollectiveEpilogueFwdISB_S9_SC_SE_Li256ELb1ELb0ELb0ELb0EEENS1_36VarlenDynamicPersistentTileSchedulerILi128ELi128ELi256ELi32ELb0ELb0ELb1ELb1ELb0ELb1EEEEEEEEEvNT_6ParamsE,"a",@progbits
	.sectionflags	@""
	.align	4
.nv.constant0._ZN7cutlass13device_kernelIN5flash11enable_sm90INS1_16FlashAttnFwdSm90INS1_25CollectiveMainloopFwdSm90ILi2EN4cute5tupleIJNS5_1CILi1EEES8_S8_EEENS6_IJNS7_ILi128EEESA_SA_EEELi128ENS_6half_tEfNS_4arch4Sm90ELb0ELb1ELb0ELb1ELb0ELb1ELb0ELb1ELb1ELb0ELb0ELb0EEENS1_21CollectiveEpilogueFwdISB_S9_SC_SE_Li256ELb1ELb0ELb0ELb0EEENS1_36VarlenDynamicPersistentTileSchedulerILi128ELi128ELi256ELi32ELb0ELb0ELb1ELb1ELb0ELb1EEEEEEEEEvNT_6ParamsE:
	.zero		3456


//--------------------- .nv.constant0._ZN7cutlass13device_kernelIN5flash11enable_sm90INS1_16FlashAttnFwdSm90INS1_25CollectiveMainloopFwdSm90ILi2EN4cute5tupleIJNS5_1CILi1EEES8_S8_EEENS6_IJNS7_ILi128EEESA_SA_EEELi128ENS_6half_tEfNS_4arch4Sm90ELb1ELb0ELb0ELb0ELb0ELb0ELb0ELb1ELb1ELb0ELb0ELb0EEENS1_21CollectiveEpilogueFwdISB_S9_SC_SE_Li256ELb0ELb0ELb0ELb0EEENS1_30DynamicPersistentTileSchedulerILi256ELi32ELb0ELb0ELb1EEEEEEEEEvNT_6ParamsE --------------------------
	.section	.nv.constant0._ZN7cutlass13device_kernelIN5flash11enable_sm90INS1_16FlashAttnFwdSm90INS1_25CollectiveMainloopFwdSm90ILi2EN4cute5tupleIJNS5_1CILi1EEES8_S8_EEENS6_IJNS7_ILi128EEESA_SA_EEELi128ENS_6half_tEfNS_4arch4Sm90ELb1ELb0ELb0ELb0ELb0ELb0ELb0ELb1ELb1ELb0ELb0ELb0EEENS1_21CollectiveEpilogueFwdISB_S9_SC_SE_Li256ELb0ELb0ELb0ELb0EEENS1_30DynamicPersistentTileSchedulerILi256ELi32ELb0ELb0ELb1EEEEEEEEEvNT_6ParamsE,"a",@progbits
	.sectionflags	@""
	.align	4
.nv.constant0._ZN7cutlass13device_kernelIN5flash11enable_sm90INS1_16FlashAttnFwdSm90INS1_25CollectiveMainloopFwdSm90ILi2EN4cute5tupleIJNS5_1CILi1EEES8_S8_EEENS6_IJNS7_ILi128EEESA_SA_EEELi128ENS_6half_tEfNS_4arch4Sm90ELb1ELb0ELb0ELb0ELb0ELb0ELb0ELb1ELb1ELb0ELb0ELb0EEENS1_21CollectiveEpilogueFwdISB_S9_SC_SE_Li256ELb0ELb0ELb0ELb0EEENS1_30DynamicPersistentTileSchedulerILi256ELi32ELb0ELb0ELb1EEEEEEEEEvNT_6ParamsE:
	.zero		3840


//--------------------- .nv.constant0._ZN7cutlass13device_kernelIN5flash11enable_sm90INS1_16FlashAttnFwdSm90INS1_25CollectiveMainloopFwdSm90ILi2EN4cute5tupleIJNS5_1CILi1EEES8_S8_EEENS6_IJNS7_ILi128EEESA_SA_EEELi128ENS_6half_tEfNS_4arch4Sm90ELb1ELb0ELb0ELb1ELb0ELb0ELb0ELb1ELb1ELb0ELb0ELb0EEENS1_21CollectiveEpilogueFwdISB_S9_SC_SE_Li256ELb1ELb0ELb0ELb0EEENS1_36VarlenDynamicPersistentTileSchedulerILi128ELi128ELi256ELi32ELb0ELb0ELb1ELb1ELb1ELb1EEEEEEEEEvNT_6ParamsE --------------------------
	.section	.nv.constant0._ZN7cutlass13device_kernelIN5flash11enable_sm90INS1_16FlashAttnFwdSm90INS1_25CollectiveMainloopFwdSm90ILi2EN4cute5tupleIJNS5_1CILi1EEES8_S8_EEENS6_IJNS7_ILi128EEESA_SA_EEELi128ENS_6half_tEfNS_4arch4Sm90ELb1ELb0ELb0ELb1ELb0ELb0ELb0ELb1ELb1ELb0ELb0ELb0EEENS1_21CollectiveEpilogueFwdISB_S9_SC_SE_Li256ELb1ELb0ELb0ELb0EEENS1_36VarlenDynamicPersistentTileSchedulerILi128ELi128ELi256ELi32ELb0ELb0ELb1ELb1ELb1ELb1EEEEEEEEEvNT_6ParamsE,"a",@progbits
	.sectionflags	@""
	.align	4
.nv.constant0._ZN7cutlass13device_kernelIN5flash11enable_sm90INS1_16FlashAttnFwdSm90INS1_25CollectiveMainloopFwdSm90ILi2EN4cute5tupleIJNS5_1CILi1EEES8_S8_EEENS6_IJNS7_ILi128EEESA_SA_EEELi128ENS_6half_tEfNS_4arch4Sm90ELb1ELb0ELb0ELb1ELb0ELb0ELb0ELb1ELb1ELb0ELb0ELb0EEENS1_21CollectiveEpilogueFwdISB_S9_SC_SE_Li256ELb1ELb0ELb0ELb0EEENS1_36VarlenDynamicPersistentTileSchedulerILi128ELi128ELi256ELi32ELb0ELb0ELb1ELb1ELb1ELb1EEEEEEEEEvNT_6ParamsE:
	.zero		3456


//--------------------- .nv.constant0._ZN7cutlass13device_kernelIN5flash11enable_sm90INS1_16FlashAttnFwdSm90INS1_25CollectiveMainloopFwdSm90ILi2EN4cute5tupleIJNS5_1CILi1EEES8_S8_EEENS6_IJNS7_ILi128EEESA_SA_EEELi128ENS_6half_tEfNS_4arch4Sm90ELb1ELb0ELb0ELb1ELb0ELb1ELb0ELb1ELb1ELb0ELb0ELb0EEENS1_21CollectiveEpilogueFwdISB_S9_SC_SE_Li256ELb1ELb0ELb0ELb0EEENS1_36VarlenDynamicPersistentTileSchedulerILi128ELi128ELi256ELi32ELb0ELb0ELb1ELb1ELb1ELb1EEEEEEEEEvNT_6ParamsE --------------------------
	.section	.nv.constant0._ZN7cutlass13device_kernelIN5flash11enable_sm90INS1_16FlashAttnFwdSm90INS1_25CollectiveMainloopFwdSm90ILi2EN4cute5tupleIJNS5_1CILi1EEES8_S8_EEENS6_IJNS7_ILi128EEESA_SA_EEELi128ENS_6half_tEfNS_4arch4Sm90ELb1ELb0ELb0ELb1ELb0ELb1ELb0ELb1ELb1ELb0ELb0ELb0EEENS1_21CollectiveEpilogueFwdISB_S9_SC_SE_Li256ELb1ELb0ELb0ELb0EEENS1_36VarlenDynamicPersistentTileSchedulerILi128ELi128ELi256ELi32ELb0ELb0ELb1ELb1ELb1ELb1EEEEEEEEEvNT_6ParamsE,"a",@progbits
	.sectionflags	@""
	.align	4
.nv.constant0._ZN7cutlass13device_kernelIN5flash11enable_sm90INS1_16FlashAttnFwdSm90INS1_25CollectiveMainloopFwdSm90ILi2EN4cute5tupleIJNS5_1CILi1EEES8_S8_EEENS6_IJNS7_ILi128EEESA_SA_EEELi128ENS_6half_tEfNS_4arch4Sm90ELb1ELb0ELb0ELb1ELb0ELb1ELb0ELb1ELb1ELb0ELb0ELb0EEENS1_21CollectiveEpilogueFwdISB_S9_SC_SE_Li256ELb1ELb0ELb0ELb0EEENS1_36VarlenDynamicPersistentTileSchedulerILi128ELi128ELi256ELi32ELb0ELb0ELb1ELb1ELb1ELb1EEEEEEEEEvNT_6ParamsE:
	.zero		3456


//--------------------- SYMBOLS --------------------------

	.type		.nv.reservedSmem.offset0,@object
	.size		.nv.reservedSmem.offset0,0x4
